// auto-generated by cutlass_sweep.gemm — config: {"arch": "sm_90", "cluster_m": 1, "cluster_n": 1, "dtype": "e4m3", "stages": 0, "tile_k": 128, "tile_m": 128, "tile_n": 256}
#include "cutlass/cutlass.h"
#include "cutlass/gemm/collective/collective_builder.hpp"
#include "cutlass/gemm/device/gemm_universal_adapter.h"
#include "cutlass/gemm/kernel/gemm_universal.hpp"
#include "cutlass/epilogue/collective/collective_builder.hpp"

using ElemA = cutlass::float_e4m3_t;
using ElemB = cutlass::float_e4m3_t;
using ElemCD = cutlass::float_e4m3_t;
using Acc  = float;
using TileShape    = cute::Shape<cute::_128, cute::_256, cute::_128>;
using ClusterShape = cute::Shape<cute::_1, cute::_1, cute::_1>;

using CollectiveEpilogue = typename cutlass::epilogue::collective::CollectiveBuilder<
    cutlass::arch::Sm90, cutlass::arch::OpClassTensorOp,
    TileShape, ClusterShape,
    cutlass::epilogue::collective::EpilogueTileAuto,
    Acc, Acc,
    ElemCD, cutlass::layout::RowMajor, 128 / cutlass::sizeof_bits<ElemCD>::value,
    ElemCD, cutlass::layout::RowMajor, 128 / cutlass::sizeof_bits<ElemCD>::value,
    cutlass::epilogue::collective::EpilogueScheduleAuto
  >::CollectiveOp;

using CollectiveMainloop = typename cutlass::gemm::collective::CollectiveBuilder<
    cutlass::arch::Sm90, cutlass::arch::OpClassTensorOp,
    ElemA, cutlass::layout::RowMajor, 128 / cutlass::sizeof_bits<ElemA>::value,
    ElemB, cutlass::layout::ColumnMajor, 128 / cutlass::sizeof_bits<ElemB>::value,
    Acc,
    TileShape, ClusterShape,
    cutlass::gemm::collective::StageCountAutoCarveout<static_cast<int>(sizeof(typename CollectiveEpilogue::SharedStorage))>,
    cutlass::gemm::collective::KernelScheduleAuto
  >::CollectiveOp;

using GemmKernel = cutlass::gemm::kernel::GemmUniversal<
    cute::Shape<int,int,int,int>,
    CollectiveMainloop,
    CollectiveEpilogue
>;
using Gemm = cutlass::gemm::device::GemmUniversalAdapter<GemmKernel>;

// Force the device kernel symbol into the cubin without needing a host main.
auto* _anchor = &cutlass::device_kernel<GemmKernel>;


// ===== COMPILED SASS (sm_90a) =====

	.target	sm_90a

	.elftype	@"ET_EXEC"


//--------------------- .note.nv.tkinfo           --------------------------
	.section	.note.nv.tkinfo,"",@"SHT_NOTE"
	.sectionflags	@"SHF_NOTE_NV_TKINFO"
	.tkinfo
        /*0018*/ 	.word	0x00000002
        /*0030*/ 	.string	""
        /*0030*/ 	.string	"ptxas"
        /*0030*/ 	.string	"Cuda compilation tools, release 13.0, V13.0.88"
        /*0030*/ 	.string	"Build cuda_13.0.r13.0/compiler.36424714_0"
        /*0030*/ 	.string	"-arch sm_90a -m 64 "



//--------------------- .note.nv.cuinfo           --------------------------
	.section	.note.nv.cuinfo,"",@"SHT_NOTE"
	.sectionflags	@"SHF_NOTE_NV_CUINFO"
        /*0018*/ 	.short	0x0002
        /*001a*/ 	.short	0x005a
        /*001c*/ 	.short	0x0082
	.zero		2


//--------------------- .nv.info                  --------------------------
	.section	.nv.info,"",@"SHT_CUDA_INFO"
	.align	4


	//----- nvinfo : EIATTR_REGCOUNT
	.align		4
        /*0000*/ 	.byte	0x04, 0x2f
        /*0002*/ 	.short	(.L_12 - .L_11)
	.align		4
.L_11:
        /*0004*/ 	.word	index@(_ZN7cutlass13device_kernelINS_4gemm6kernel13GemmUniversalIN4cute5tupleIJiiiiEEENS1_10collective13CollectiveMmaINS1_37MainloopSm90TmaGmmaWarpSpecializedFP8ILi4ENS5_IJNS4_1CILi1EEESB_SB_EEENS1_35KernelTmaWarpSpecializedCooperativeEEENS5_IJNSA_ILi128EEENSA_ILi256EEESF_EEENS_12float_e4m3_tENS5_IJlSB_lEEESI_SJ_NS4_8TiledMMAINS4_8MMA_AtomIJNS4_4SM904GMMA31MMA_64x256x32_F32E4M3E4M3_SS_TNILNSN_7ScaleInE1ELSP_1EEEEEENS4_6LayoutINS5_IJNSA_ILi2EEESB_SB_EEENS5_IJSB_NSA_ILi0EEESV_EEEEENS5_IJNS4_10UnderscoreESY_SY_EEEEENS4_13SM90_TMA_LOADENS4_14ComposedLayoutINS4_7SwizzleILi3ELi4ELi3EEENS4_18smem_ptr_flag_bitsILi8EEENSS_INS5_IJNSA_ILi8EEESF_EEENS5_IJSF_SB_EEEEEEEvNS4_8identityES11_S1B_vS1C_EENS_8epilogue10collective6detail29Sm90TmaWarpSpecializedAdapterINS1F_15DefaultEpilogueISI_SJ_SJ_NS1E_6thread17LinearCombinationISI_Li1EffLNS1J_9ScaleType4KindE0ELNS_15FloatRoundStyleE2ESI_EENS1_15EpilogueDefaultEEEEEvvEEEEvNT_6ParamsE)
        /*0008*/ 	.word	0x000000a8


	//----- nvinfo : EIATTR_FRAME_SIZE
	.align		4
.L_12:
        /*000c*/ 	.byte	0x04, 0x11
        /*000e*/ 	.short	(.L_14 - .L_13)
	.align		4
.L_13:
        /*0010*/ 	.word	index@(_ZN7cutlass13device_kernelINS_4gemm6kernel13GemmUniversalIN4cute5tupleIJiiiiEEENS1_10collective13CollectiveMmaINS1_37MainloopSm90TmaGmmaWarpSpecializedFP8ILi4ENS5_IJNS4_1CILi1EEESB_SB_EEENS1_35KernelTmaWarpSpecializedCooperativeEEENS5_IJNSA_ILi128EEENSA_ILi256EEESF_EEENS_12float_e4m3_tENS5_IJlSB_lEEESI_SJ_NS4_8TiledMMAINS4_8MMA_AtomIJNS4_4SM904GMMA31MMA_64x256x32_F32E4M3E4M3_SS_TNILNSN_7ScaleInE1ELSP_1EEEEEENS4_6LayoutINS5_IJNSA_ILi2EEESB_SB_EEENS5_IJSB_NSA_ILi0EEESV_EEEEENS5_IJNS4_10UnderscoreESY_SY_EEEEENS4_13SM90_TMA_LOADENS4_14ComposedLayoutINS4_7SwizzleILi3ELi4ELi3EEENS4_18smem_ptr_flag_bitsILi8EEENSS_INS5_IJNSA_ILi8EEESF_EEENS5_IJSF_SB_EEEEEEEvNS4_8identityES11_S1B_vS1C_EENS_8epilogue10collective6detail29Sm90TmaWarpSpecializedAdapterINS1F_15DefaultEpilogueISI_SJ_SJ_NS1E_6thread17LinearCombinationISI_Li1EffLNS1J_9ScaleType4KindE0ELNS_15FloatRoundStyleE2ESI_EENS1_15EpilogueDefaultEEEEEvvEEEEvNT_6ParamsE)
        /*0014*/ 	.word	0x000000f0


	//----- nvinfo : EIATTR_MIN_STACK_SIZE
	.align		4
.L_14:
        /*0018*/ 	.byte	0x04, 0x12
        /*001a*/ 	.short	(.L_16 - .L_15)
	.align		4
.L_15:
        /*001c*/ 	.word	index@(_ZN7cutlass13device_kernelINS_4gemm6kernel13GemmUniversalIN4cute5tupleIJiiiiEEENS1_10collective13CollectiveMmaINS1_37MainloopSm90TmaGmmaWarpSpecializedFP8ILi4ENS5_IJNS4_1CILi1EEESB_SB_EEENS1_35KernelTmaWarpSpecializedCooperativeEEENS5_IJNSA_ILi128EEENSA_ILi256EEESF_EEENS_12float_e4m3_tENS5_IJlSB_lEEESI_SJ_NS4_8TiledMMAINS4_8MMA_AtomIJNS4_4SM904GMMA31MMA_64x256x32_F32E4M3E4M3_SS_TNILNSN_7ScaleInE1ELSP_1EEEEEENS4_6LayoutINS5_IJNSA_ILi2EEESB_SB_EEENS5_IJSB_NSA_ILi0EEESV_EEEEENS5_IJNS4_10UnderscoreESY_SY_EEEEENS4_13SM90_TMA_LOADENS4_14ComposedLayoutINS4_7SwizzleILi3ELi4ELi3EEENS4_18smem_ptr_flag_bitsILi8EEENSS_INS5_IJNSA_ILi8EEESF_EEENS5_IJSF_SB_EEEEEEEvNS4_8identityES11_S1B_vS1C_EENS_8epilogue10collective6detail29Sm90TmaWarpSpecializedAdapterINS1F_15DefaultEpilogueISI_SJ_SJ_NS1E_6thread17LinearCombinationISI_Li1EffLNS1J_9ScaleType4KindE0ELNS_15FloatRoundStyleE2ESI_EENS1_15EpilogueDefaultEEEEEvvEEEEvNT_6ParamsE)
        /*0020*/ 	.word	0x000000f0
.L_16:


//--------------------- .nv.compat                --------------------------
	.section	.nv.compat,"",@"SHT_CUDA_COMPAT_INFO"
	.align	4
        /*0000*/ 	.byte	0x02, 0x09, 0x01, 0x00, 0x02, 0x02, 0x04, 0x00, 0x02, 0x05, 0x05, 0x00, 0x03, 0x07, 0x01, 0x01
        /*0010*/ 	.byte	0x02, 0x03, 0x01, 0x00, 0x02, 0x06, 0x01, 0x00, 0x04, 0x0b, 0x08, 0x00, 0x00, 0x00, 0x00, 0x00
        /*0020*/ 	.byte	0x00, 0x00, 0x00, 0x00


//--------------------- .nv.info._ZN7cutlass13device_kernelINS_4gemm6kernel13GemmUniversalIN4cute5tupleIJiiiiEEENS1_10collective13CollectiveMmaINS1_37MainloopSm90TmaGmmaWarpSpecializedFP8ILi4ENS5_IJNS4_1CILi1EEESB_SB_EEENS1_35KernelTmaWarpSpecializedCooperativeEEENS5_IJNSA_ILi128EEENSA_ILi256EEESF_EEENS_12float_e4m3_tENS5_IJlSB_lEEESI_SJ_NS4_8TiledMMAINS4_8MMA_AtomIJNS4_4SM904GMMA31MMA_64x256x32_F32E4M3E4M3_SS_TNILNSN_7ScaleInE1ELSP_1EEEEEENS4_6LayoutINS5_IJNSA_ILi2EEESB_SB_EEENS5_IJSB_NSA_ILi0EEESV_EEEEENS5_IJNS4_10UnderscoreESY_SY_EEEEENS4_13SM90_TMA_LOADENS4_14ComposedLayoutINS4_7SwizzleILi3ELi4ELi3EEENS4_18smem_ptr_flag_bitsILi8EEENSS_INS5_IJNSA_ILi8EEESF_EEENS5_IJSF_SB_EEEEEEEvNS4_8identityES11_S1B_vS1C_EENS_8epilogue10collective6detail29Sm90TmaWarpSpecializedAdapterINS1F_15DefaultEpilogueISI_SJ_SJ_NS1E_6thread17LinearCombinationISI_Li1EffLNS1J_9ScaleType4KindE0ELNS_15FloatRoundStyleE2ESI_EENS1_15EpilogueDefaultEEEEEvvEEEEvNT_6ParamsE --------------------------
	.section	.nv.info._ZN7cutlass13device_kernelINS_4gemm6kernel13GemmUniversalIN4cute5tupleIJiiiiEEENS1_10collective13CollectiveMmaINS1_37MainloopSm90TmaGmmaWarpSpecializedFP8ILi4ENS5_IJNS4_1CILi1EEESB_SB_EEENS1_35KernelTmaWarpSpecializedCooperativeEEENS5_IJNSA_ILi128EEENSA_ILi256EEESF_EEENS_12float_e4m3_tENS5_IJlSB_lEEESI_SJ_NS4_8TiledMMAINS4_8MMA_AtomIJNS4_4SM904GMMA31MMA_64x256x32_F32E4M3E4M3_SS_TNILNSN_7ScaleInE1ELSP_1EEEEEENS4_6LayoutINS5_IJNSA_ILi2EEESB_SB_EEENS5_IJSB_NSA_ILi0EEESV_EEEEENS5_IJNS4_10UnderscoreESY_SY_EEEEENS4_13SM90_TMA_LOADENS4_14ComposedLayoutINS4_7SwizzleILi3ELi4ELi3EEENS4_18smem_ptr_flag_bitsILi8EEENSS_INS5_IJNSA_ILi8EEESF_EEENS5_IJSF_SB_EEEEEEEvNS4_8identityES11_S1B_vS1C_EENS_8epilogue10collective6detail29Sm90TmaWarpSpecializedAdapterINS1F_15DefaultEpilogueISI_SJ_SJ_NS1E_6thread17LinearCombinationISI_Li1EffLNS1J_9ScaleType4KindE0ELNS_15FloatRoundStyleE2ESI_EENS1_15EpilogueDefaultEEEEEvvEEEEvNT_6ParamsE,"",@"SHT_CUDA_INFO"
	.sectionflags	@""
	.align	4


	//----- nvinfo : EIATTR_CUDA_API_VERSION
	.align		4
        /*0000*/ 	.byte	0x04, 0x37
        /*0002*/ 	.short	(.L_18 - .L_17)
.L_17:
        /*0004*/ 	.word	0x00000082


	//----- nvinfo : EIATTR_KPARAM_INFO
	.align		4
.L_18:
        /*0008*/ 	.byte	0x04, 0x17
        /*000a*/ 	.short	(.L_20 - .L_19)
.L_19:
        /*000c*/ 	.word	0x00000000
        /*0010*/ 	.short	0x0000
        /*0012*/ 	.short	0x0070
        /*0014*/ 	.byte	0x00, 0xf0, 0x01, 0x10


	//----- nvinfo : EIATTR_SPARSE_MMA_MASK
	.align		4
.L_20:
        /*0018*/ 	.byte	0x03, 0x50
        /*001a*/ 	.short	0x0000


	//----- nvinfo : EIATTR_MAXREG_COUNT
	.align		4
        /*001c*/ 	.byte	0x03, 0x1b
        /*001e*/ 	.short	0x00a8


	//----- nvinfo : EIATTR_NUM_BARRIERS
	.align		4
        /*0020*/ 	.byte	0x02, 0x4c
        /*0022*/ 	.byte	0x01
	.zero		1


	//----- nvinfo : EIATTR_ANNOTATIONS
	.align		4
        /*0024*/ 	.byte	0x04, 0x55
        /*0026*/ 	.short	(.L_22 - .L_21)


	//   ....[0]....
.L_21:
        /*0028*/ 	.word	0x00000001
        /*002c*/ 	.byte	0x90, 0x05, 0x00, 0x00, 0x01, 0x00, 0x00, 0x00, 0xb0, 0x05, 0x00, 0x00, 0x01, 0x00, 0x00, 0x00
        /* <DEDUP_REMOVED lines=185> */
        /*0bcc*/ 	.byte	0x10, 0x01, 0x01, 0x00


	//----- nvinfo : EIATTR_MERCURY_ISA_VERSION
	.align		4
.L_22:
        /*0bd0*/ 	.byte	0x03, 0x5f
        /*0bd2*/ 	.short	0x0101


	//----- nvinfo : EIATTR_INT_WARP_WIDE_INSTR_OFFSETS
	.align		4
        /*0bd4*/ 	.byte	0x04, 0x31
        /*0bd6*/ 	.short	(.L_24 - .L_23)


	//   ....[0]....
.L_23:
        /*0bd8*/ 	.word	0x00000460


	//   ....[1]....
        /*0bdc*/ 	.word	0x00000470


	//   ....[2]....
        /*0be0*/ 	.word	0x000005a0


	//----- nvinfo : EIATTR_COOP_GROUP_MASK_REGIDS
	.align		4
.L_24:
        /*0be4*/ 	.byte	0x04, 0x29
        /*0be6*/ 	.short	(.L_26 - .L_25)


	//   ....[0]....
.L_25:
        /*0be8*/ 	.word	0xffffffff


	//   ....[1]....
        /*0bec*/ 	.word	0xffffffff


	//   ....[2]....
        /*0bf0*/ 	.word	0xffffffff


	//   ....[3]....
        /*0bf4*/ 	.word	0xffffffff


	//   ....[4]....
        /*0bf8*/ 	.word	0xffffffff


	//----- nvinfo : EIATTR_COOP_GROUP_INSTR_OFFSETS
	.align		4
.L_26:
        /*0bfc*/ 	.byte	0x04, 0x28
        /*0bfe*/ 	.short	(.L_28 - .L_27)


	//   ....[0]....
.L_27:
        /*0c00*/ 	.word	0x00000070


	//   ....[1]....
        /*0c04*/ 	.word	0x00000080


	//   ....[2]....
        /*0c08*/ 	.word	0x000001a0


	//   ....[3]....
        /*0c0c*/ 	.word	0x000003b0


	//   ....[4]....
        /*0c10*/ 	.word	0x000012f0


	//----- nvinfo : EIATTR_REG_RECONFIG
	.align		4
.L_28:
        /*0c14*/ 	.byte	0x01, 0x54
	.zero		2


	//----- nvinfo : EIATTR_MBARRIER_INSTR_OFFSETS
	.align		4
        /*0c18*/ 	.byte	0x04, 0x39
        /*0c1a*/ 	.short	(.L_30 - .L_29)


	//   ....[0]....
.L_29:
        /*0c1c*/ 	.word	0x00000320
        /*0c20*/ 	.word	0x000000ff
        /*0c24*/ 	.word	0x00000000
        /*0c28*/ 	.short	0x0100
        /*0c2a*/ 	.byte	0x09
	.zero		1


	//   ....[1]....
        /*0c2c*/ 	.word	0x00000330
        /*0c30*/ 	.word	0x000000ff
        /*0c34*/ 	.word	0x00000020
        /*0c38*/ 	.short	0x0100
        /*0c3a*/ 	.byte	0x09
	.zero		1


	//   ....[2]....
        /*0c3c*/ 	.word	0x00000340
        /*0c40*/ 	.word	0x000000ff
        /*0c44*/ 	.word	0x00000008
        /*0c48*/ 	.short	0x0100
        /*0c4a*/ 	.byte	0x09
	.zero		1


	//   ....[3]....
        /*0c4c*/ 	.word	0x00000350
        /*0c50*/ 	.word	0x000000ff
        /*0c54*/ 	.word	0x00000028
        /*0c58*/ 	.short	0x0100
        /*0c5a*/ 	.byte	0x09
	.zero		1


	//   ....[4]....
        /*0c5c*/ 	.word	0x00000360
        /*0c60*/ 	.word	0x000000ff
        /*0c64*/ 	.word	0x00000010
        /*0c68*/ 	.short	0x0100
        /*0c6a*/ 	.byte	0x09
	.zero		1


	//   ....[5]....
        /*0c6c*/ 	.word	0x00000370
        /*0c70*/ 	.word	0x000000ff
        /*0c74*/ 	.word	0x00000030
        /*0c78*/ 	.short	0x0100
        /*0c7a*/ 	.byte	0x09
	.zero		1


	//   ....[6]....
        /*0c7c*/ 	.word	0x00000380
        /*0c80*/ 	.word	0x000000ff
        /*0c84*/ 	.word	0x00000018
        /*0c88*/ 	.short	0x0100
        /*0c8a*/ 	.byte	0x09
	.zero		1


	//   ....[7]....
        /*0c8c*/ 	.word	0x00000390
        /*0c90*/ 	.word	0x000000ff
        /*0c94*/ 	.word	0x00000038
        /*0c98*/ 	.short	0x0100
        /*0c9a*/ 	.byte	0x09
	.zero		1


	//   ....[8]....
        /*0c9c*/ 	.word	0x000005d0
        /*0ca0*/ 	.word	0x000000ff
        /*0ca4*/ 	.word	0x00000050
        /*0ca8*/ 	.short	0x0100
        /*0caa*/ 	.byte	0x06
	.zero		1


	//   ....[9]....
        /*0cac*/ 	.word	0x000005e0
        /*0cb0*/ 	.word	0x000000ff
        /*0cb4*/ 	.word	0x00000058
        /*0cb8*/ 	.short	0x0100
        /*0cba*/ 	.byte	0x06
	.zero		1


	//   ....[10]....
        /*0cbc*/ 	.word	0x00001af0
        /*0cc0*/ 	.word	0x000000ff
        /*0cc4*/ 	.word	0x00000000
        /*0cc8*/ 	.short	0x010a
        /*0cca*/ 	.byte	0x06
	.zero		1


	//   ....[11]....
        /*0ccc*/ 	.word	0x00001b30
        /*0cd0*/ 	.word	0x000000ff
        /*0cd4*/ 	.word	0x00000000
        /*0cd8*/ 	.short	0x010a
        /*0cda*/ 	.byte	0x06
	.zero		1


	//   ....[12]....
        /*0cdc*/ 	.word	0x00002df0
        /*0ce0*/ 	.word	0x000000ff
        /*0ce4*/ 	.word	0x00000000
        /*0ce8*/ 	.short	0x010a
        /*0cea*/ 	.byte	0x09
	.zero		1


	//   ....[13]....
        /*0cec*/ 	.word	0x00002e30
        /*0cf0*/ 	.word	0x000000ff
        /*0cf4*/ 	.word	0x00000000
        /*0cf8*/ 	.short	0x010a
        /*0cfa*/ 	.byte	0x09
	.zero		1


	//   ....[14]....
        /*0cfc*/ 	.word	0x00003f00
        /*0d00*/ 	.word	0x000000ff
        /*0d04*/ 	.word	0x00000000
        /*0d08*/ 	.short	0x0101
        /*0d0a*/ 	.byte	0x08
	.zero		1


	//   ....[15]....
        /*0d0c*/ 	.word	0x00005070
        /*0d10*/ 	.word	0x000000ff
        /*0d14*/ 	.word	0x00000000
        /*0d18*/ 	.short	0x0101
        /*0d1a*/ 	.byte	0x06
	.zero		1


	//   ....[16]....
        /*0d1c*/ 	.word	0x0000f320
        /*0d20*/ 	.word	0x0000000d
        /*0d24*/ 	.word	0x00000020
        /*0d28*/ 	.short	0x010a
        /*0d2a*/ 	.byte	0x3f
	.zero		1


	//   ....[17]....
        /*0d2c*/ 	.word	0x0000f730
        /*0d30*/ 	.word	0x00000003
        /*0d34*/ 	.word	0x00000058
        /*0d38*/ 	.short	0x0101
        /*0d3a*/ 	.byte	0x3f
	.zero		1


	//   ....[18]....
        /*0d3c*/ 	.word	0x0000fe60
        /*0d40*/ 	.word	0x00000007
        /*0d44*/ 	.word	0x00000000
        /*0d48*/ 	.short	0x010a
        /*0d4a*/ 	.byte	0x3f
	.zero		1


	//   ....[19]....
        /*0d4c*/ 	.word	0x0000fee0
        /*0d50*/ 	.word	0x00000009
        /*0d54*/ 	.word	0x00000000
        /*0d58*/ 	.short	0x010a
        /*0d5a*/ 	.byte	0x3f
	.zero		1


	//   ....[20]....
        /*0d5c*/ 	.word	0x0000ff70
        /*0d60*/ 	.word	0x00000006
        /*0d64*/ 	.word	0x00000000
        /*0d68*/ 	.short	0x010a
        /*0d6a*/ 	.byte	0x3f
	.zero		1


	//   ....[21]....
        /*0d6c*/ 	.word	0x00010000
        /*0d70*/ 	.word	0x00000003
        /*0d74*/ 	.word	0x00000000
        /*0d78*/ 	.short	0x010a
        /*0d7a*/ 	.byte	0x3f
	.zero		1


	//   ....[22]....
        /*0d7c*/ 	.word	0x00010070
        /*0d80*/ 	.word	0x00000003
        /*0d84*/ 	.word	0x00000000
        /*0d88*/ 	.short	0x010a
        /*0d8a*/ 	.byte	0x3f
	.zero		1


	//   ....[23]....
        /*0d8c*/ 	.word	0x000100e0
        /*0d90*/ 	.word	0x00000000
        /*0d94*/ 	.word	0x00000000
        /*0d98*/ 	.short	0x010a
        /*0d9a*/ 	.byte	0x3f
	.zero		1


	//   ....[24]....
        /*0d9c*/ 	.word	0x000101c0
        /*0da0*/ 	.word	0x0000000d
        /*0da4*/ 	.word	0x00000020
        /*0da8*/ 	.short	0x010a
        /*0daa*/ 	.byte	0x3f
	.zero		1


	//   ....[25]....
        /*0dac*/ 	.word	0x000102a0
        /*0db0*/ 	.word	0x00000007
        /*0db4*/ 	.word	0x00000000
        /*0db8*/ 	.short	0x010a
        /*0dba*/ 	.byte	0x3f
	.zero		1


	//   ....[26]....
        /*0dbc*/ 	.word	0x000102f0
        /*0dc0*/ 	.word	0x00000009
        /*0dc4*/ 	.word	0x00000000
        /*0dc8*/ 	.short	0x010a
        /*0dca*/ 	.byte	0x3f
	.zero		1


	//   ....[27]....
        /*0dcc*/ 	.word	0x00010340
        /*0dd0*/ 	.word	0x00000006
        /*0dd4*/ 	.word	0x00000000
        /*0dd8*/ 	.short	0x010a
        /*0dda*/ 	.byte	0x3f
	.zero		1


	//----- nvinfo : EIATTR_NUM_MBARRIERS
	.align		4
.L_30:
        /*0ddc*/ 	.byte	0x03, 0x38
        /*0dde*/ 	.short	0x000a


	//----- nvinfo : EIATTR_EXIT_INSTR_OFFSETS
	.align		4
        /*0de0*/ 	.byte	0x04, 0x1c
        /*0de2*/ 	.short	(.L_32 - .L_31)


	//   ....[0]....
.L_31:
        /*0de4*/ 	.word	0x00000640


	//   ....[1]....
        /*0de8*/ 	.word	0x00000f90


	//   ....[2]....
        /*0dec*/ 	.word	0x0000e960


	//   ....[3]....
        /*0df0*/ 	.word	0x0000efb0


	//   ....[4]....
        /*0df4*/ 	.word	0x00010050


	//----- nvinfo : EIATTR_MAX_THREADS
	.align		4
.L_32:
        /*0df8*/ 	.byte	0x04, 0x05
        /*0dfa*/ 	.short	(.L_34 - .L_33)
.L_33:
        /*0dfc*/ 	.word	0x00000180
        /*0e00*/ 	.word	0x00000001
        /*0e04*/ 	.word	0x00000001


	//----- nvinfo : EIATTR_CRS_STACK_SIZE
	.align		4
.L_34:
        /*0e08*/ 	.byte	0x04, 0x1e
        /*0e0a*/ 	.short	(.L_36 - .L_35)
.L_35:
        /*0e0c*/ 	.word	0x00000000


	//----- nvinfo : EIATTR_CBANK_PARAM_SIZE
	.align		4
.L_36:
        /*0e10*/ 	.byte	0x03, 0x19
        /*0e12*/ 	.short	0x0470


	//----- nvinfo : EIATTR_PARAM_CBANK
	.align		4
        /*0e14*/ 	.byte	0x04, 0x0a
        /*0e16*/ 	.short	(.L_38 - .L_37)
	.align		4
.L_37:
        /*0e18*/ 	.word	index@(.nv.constant0._ZN7cutlass13device_kernelINS_4gemm6kernel13GemmUniversalIN4cute5tupleIJiiiiEEENS1_10collective13CollectiveMmaINS1_37MainloopSm90TmaGmmaWarpSpecializedFP8ILi4ENS5_IJNS4_1CILi1EEESB_SB_EEENS1_35KernelTmaWarpSpecializedCooperativeEEENS5_IJNSA_ILi128EEENSA_ILi256EEESF_EEENS_12float_e4m3_tENS5_IJlSB_lEEESI_SJ_NS4_8TiledMMAINS4_8MMA_AtomIJNS4_4SM904GMMA31MMA_64x256x32_F32E4M3E4M3_SS_TNILNSN_7ScaleInE1ELSP_1EEEEEENS4_6LayoutINS5_IJNSA_ILi2EEESB_SB_EEENS5_IJSB_NSA_ILi0EEESV_EEEEENS5_IJNS4_10UnderscoreESY_SY_EEEEENS4_13SM90_TMA_LOADENS4_14ComposedLayoutINS4_7SwizzleILi3ELi4ELi3EEENS4_18smem_ptr_flag_bitsILi8EEENSS_INS5_IJNSA_ILi8EEESF_EEENS5_IJSF_SB_EEEEEEEvNS4_8identityES11_S1B_vS1C_EENS_8epilogue10collective6detail29Sm90TmaWarpSpecializedAdapterINS1F_15DefaultEpilogueISI_SJ_SJ_NS1E_6thread17LinearCombinationISI_Li1EffLNS1J_9ScaleType4KindE0ELNS_15FloatRoundStyleE2ESI_EENS1_15EpilogueDefaultEEEEEvvEEEEvNT_6ParamsE)
        /*0e1c*/ 	.short	0x0210
        /*0e1e*/ 	.short	0x0470


	//----- nvinfo : EIATTR_SW_WAR
	.align		4
.L_38:
        /*0e20*/ 	.byte	0x04, 0x36
        /*0e22*/ 	.short	(.L_40 - .L_39)
.L_39:
        /*0e24*/ 	.word	0x00000008
.L_40:


//--------------------- .nv.callgraph             --------------------------
	.section	.nv.callgraph,"",@"SHT_CUDA_CALLGRAPH"
	.align	4
	.sectionentsize	8
	.align		4
        /*0000*/ 	.word	0x00000000
	.align		4
        /*0004*/ 	.word	0xffffffff
	.align		4
        /*0008*/ 	.word	0x00000000
	.align		4
        /*000c*/ 	.word	0xfffffffe
	.align		4
        /*0010*/ 	.word	0x00000000
	.align		4
        /*0014*/ 	.word	0xfffffffd
	.align		4
        /*0018*/ 	.word	0x00000000
	.align		4
        /*001c*/ 	.word	0xfffffffc


//--------------------- .nv.constant4             --------------------------
	.section	.nv.constant4,"a",@progbits
	.align	8
	.align		8
.nv.constant4:
        /*0000*/ 	.dword	_ZN39_INTERNAL_6dd7d416_4_k_cu_b16cd432_41134cuda3std3__45__cpo5beginE
	.align		8
        /*0008*/ 	.dword	_ZN39_INTERNAL_6dd7d416_4_k_cu_b16cd432_41134cuda3std3__45__cpo3endE
	.align		8
        /*0010*/ 	.dword	_ZN39_INTERNAL_6dd7d416_4_k_cu_b16cd432_41134cuda3std3__45__cpo6cbeginE
	.align		8
        /*0018*/ 	.dword	_ZN39_INTERNAL_6dd7d416_4_k_cu_b16cd432_41134cuda3std3__45__cpo4cendE
	.align		8
        /*0020*/ 	.dword	_ZN39_INTERNAL_6dd7d416_4_k_cu_b16cd432_41134cuda3std3__441_GLOBAL__N__6dd7d416_4_k_cu_b16cd432_41136ignoreE
	.align		8
        /*0028*/ 	.dword	_ZN39_INTERNAL_6dd7d416_4_k_cu_b16cd432_41134cuda3std3__419piecewise_constructE
	.align		8
        /*0030*/ 	.dword	_ZN39_INTERNAL_6dd7d416_4_k_cu_b16cd432_41134cuda3std3__48in_placeE
	.align		8
        /*0038*/ 	.dword	_ZN39_INTERNAL_6dd7d416_4_k_cu_b16cd432_41134cuda3std6ranges3__45__cpo4swapE
	.align		8
        /*0040*/ 	.dword	_ZN39_INTERNAL_6dd7d416_4_k_cu_b16cd432_41134cuda3std6ranges3__45__cpo9iter_moveE
	.align		8
        /*0048*/ 	.dword	_ZN39_INTERNAL_6dd7d416_4_k_cu_b16cd432_41134cute7productE
	.align		8
        /*0050*/ 	.dword	_ZN39_INTERNAL_6dd7d416_4_k_cu_b16cd432_41134cute1_E


//--------------------- .text._ZN7cutlass13device_kernelINS_4gemm6kernel13GemmUniversalIN4cute5tupleIJiiiiEEENS1_10collective13CollectiveMmaINS1_37MainloopSm90TmaGmmaWarpSpecializedFP8ILi4ENS5_IJNS4_1CILi1EEESB_SB_EEENS1_35KernelTmaWarpSpecializedCooperativeEEENS5_IJNSA_ILi128EEENSA_ILi256EEESF_EEENS_12float_e4m3_tENS5_IJlSB_lEEESI_SJ_NS4_8TiledMMAINS4_8MMA_AtomIJNS4_4SM904GMMA31MMA_64x256x32_F32E4M3E4M3_SS_TNILNSN_7ScaleInE1ELSP_1EEEEEENS4_6LayoutINS5_IJNSA_ILi2EEESB_SB_EEENS5_IJSB_NSA_ILi0EEESV_EEEEENS5_IJNS4_10UnderscoreESY_SY_EEEEENS4_13SM90_TMA_LOADENS4_14ComposedLayoutINS4_7SwizzleILi3ELi4ELi3EEENS4_18smem_ptr_flag_bitsILi8EEENSS_INS5_IJNSA_ILi8EEESF_EEENS5_IJSF_SB_EEEEEEEvNS4_8identityES11_S1B_vS1C_EENS_8epilogue10collective6detail29Sm90TmaWarpSpecializedAdapterINS1F_15DefaultEpilogueISI_SJ_SJ_NS1E_6thread17LinearCombinationISI_Li1EffLNS1J_9ScaleType4KindE0ELNS_15FloatRoundStyleE2ESI_EENS1_15EpilogueDefaultEEEEEvvEEEEvNT_6ParamsE --------------------------
	.section	.text._ZN7cutlass13device_kernelINS_4gemm6kernel13GemmUniversalIN4cute5tupleIJiiiiEEENS1_10collective13CollectiveMmaINS1_37MainloopSm90TmaGmmaWarpSpecializedFP8ILi4ENS5_IJNS4_1CILi1EEESB_SB_EEENS1_35KernelTmaWarpSpecializedCooperativeEEENS5_IJNSA_ILi128EEENSA_ILi256EEESF_EEENS_12float_e4m3_tENS5_IJlSB_lEEESI_SJ_NS4_8TiledMMAINS4_8MMA_AtomIJNS4_4SM904GMMA31MMA_64x256x32_F32E4M3E4M3_SS_TNILNSN_7ScaleInE1ELSP_1EEEEEENS4_6LayoutINS5_IJNSA_ILi2EEESB_SB_EEENS5_IJSB_NSA_ILi0EEESV_EEEEENS5_IJNS4_10UnderscoreESY_SY_EEEEENS4_13SM90_TMA_LOADENS4_14ComposedLayoutINS4_7SwizzleILi3ELi4ELi3EEENS4_18smem_ptr_flag_bitsILi8EEENSS_INS5_IJNSA_ILi8EEESF_EEENS5_IJSF_SB_EEEEEEEvNS4_8identityES11_S1B_vS1C_EENS_8epilogue10collective6detail29Sm90TmaWarpSpecializedAdapterINS1F_15DefaultEpilogueISI_SJ_SJ_NS1E_6thread17LinearCombinationISI_Li1EffLNS1J_9ScaleType4KindE0ELNS_15FloatRoundStyleE2ESI_EENS1_15EpilogueDefaultEEEEEvvEEEEvNT_6ParamsE,"ax",@progbits
	.align	128
.text._ZN7cutlass13device_kernelINS_4gemm6kernel13GemmUniversalIN4cute5tupleIJiiiiEEENS1_10collective13CollectiveMmaINS1_37MainloopSm90TmaGmmaWarpSpecializedFP8ILi4ENS5_IJNS4_1CILi1EEESB_SB_EEENS1_35KernelTmaWarpSpecializedCooperativeEEENS5_IJNSA_ILi128EEENSA_ILi256EEESF_EEENS_12float_e4m3_tENS5_IJlSB_lEEESI_SJ_NS4_8TiledMMAINS4_8MMA_AtomIJNS4_4SM904GMMA31MMA_64x256x32_F32E4M3E4M3_SS_TNILNSN_7ScaleInE1ELSP_1EEEEEENS4_6LayoutINS5_IJNSA_ILi2EEESB_SB_EEENS5_IJSB_NSA_ILi0EEESV_EEEEENS5_IJNS4_10UnderscoreESY_SY_EEEEENS4_13SM90_TMA_LOADENS4_14ComposedLayoutINS4_7SwizzleILi3ELi4ELi3EEENS4_18smem_ptr_flag_bitsILi8EEENSS_INS5_IJNSA_ILi8EEESF_EEENS5_IJSF_SB_EEEEEEEvNS4_8identityES11_S1B_vS1C_EENS_8epilogue10collective6detail29Sm90TmaWarpSpecializedAdapterINS1F_15DefaultEpilogueISI_SJ_SJ_NS1E_6thread17LinearCombinationISI_Li1EffLNS1J_9ScaleType4KindE0ELNS_15FloatRoundStyleE2ESI_EENS1_15EpilogueDefaultEEEEEvvEEEEvNT_6ParamsE:
        .type           _ZN7cutlass13device_kernelINS_4gemm6kernel13GemmUniversalIN4cute5tupleIJiiiiEEENS1_10collective13CollectiveMmaINS1_37MainloopSm90TmaGmmaWarpSpecializedFP8ILi4ENS5_IJNS4_1CILi1EEESB_SB_EEENS1_35KernelTmaWarpSpecializedCooperativeEEENS5_IJNSA_ILi128EEENSA_ILi256EEESF_EEENS_12float_e4m3_tENS5_IJlSB_lEEESI_SJ_NS4_8TiledMMAINS4_8MMA_AtomIJNS4_4SM904GMMA31MMA_64x256x32_F32E4M3E4M3_SS_TNILNSN_7ScaleInE1ELSP_1EEEEEENS4_6LayoutINS5_IJNSA_ILi2EEESB_SB_EEENS5_IJSB_NSA_ILi0EEESV_EEEEENS5_IJNS4_10UnderscoreESY_SY_EEEEENS4_13SM90_TMA_LOADENS4_14ComposedLayoutINS4_7SwizzleILi3ELi4ELi3EEENS4_18smem_ptr_flag_bitsILi8EEENSS_INS5_IJNSA_ILi8EEESF_EEENS5_IJSF_SB_EEEEEEEvNS4_8identityES11_S1B_vS1C_EENS_8epilogue10collective6detail29Sm90TmaWarpSpecializedAdapterINS1F_15DefaultEpilogueISI_SJ_SJ_NS1E_6thread17LinearCombinationISI_Li1EffLNS1J_9ScaleType4KindE0ELNS_15FloatRoundStyleE2ESI_EENS1_15EpilogueDefaultEEEEEvvEEEEvNT_6ParamsE,@function
        .size           _ZN7cutlass13device_kernelINS_4gemm6kernel13GemmUniversalIN4cute5tupleIJiiiiEEENS1_10collective13CollectiveMmaINS1_37MainloopSm90TmaGmmaWarpSpecializedFP8ILi4ENS5_IJNS4_1CILi1EEESB_SB_EEENS1_35KernelTmaWarpSpecializedCooperativeEEENS5_IJNSA_ILi128EEENSA_ILi256EEESF_EEENS_12float_e4m3_tENS5_IJlSB_lEEESI_SJ_NS4_8TiledMMAINS4_8MMA_AtomIJNS4_4SM904GMMA31MMA_64x256x32_F32E4M3E4M3_SS_TNILNSN_7ScaleInE1ELSP_1EEEEEENS4_6LayoutINS5_IJNSA_ILi2EEESB_SB_EEENS5_IJSB_NSA_ILi0EEESV_EEEEENS5_IJNS4_10UnderscoreESY_SY_EEEEENS4_13SM90_TMA_LOADENS4_14ComposedLayoutINS4_7SwizzleILi3ELi4ELi3EEENS4_18smem_ptr_flag_bitsILi8EEENSS_INS5_IJNSA_ILi8EEESF_EEENS5_IJSF_SB_EEEEEEEvNS4_8identityES11_S1B_vS1C_EENS_8epilogue10collective6detail29Sm90TmaWarpSpecializedAdapterINS1F_15DefaultEpilogueISI_SJ_SJ_NS1E_6thread17LinearCombinationISI_Li1EffLNS1J_9ScaleType4KindE0ELNS_15FloatRoundStyleE2ESI_EENS1_15EpilogueDefaultEEEEEvvEEEEvNT_6ParamsE,(.L_x_329 - _ZN7cutlass13device_kernelINS_4gemm6kernel13GemmUniversalIN4cute5tupleIJiiiiEEENS1_10collective13CollectiveMmaINS1_37MainloopSm90TmaGmmaWarpSpecializedFP8ILi4ENS5_IJNS4_1CILi1EEESB_SB_EEENS1_35KernelTmaWarpSpecializedCooperativeEEENS5_IJNSA_ILi128EEENSA_ILi256EEESF_EEENS_12float_e4m3_tENS5_IJlSB_lEEESI_SJ_NS4_8TiledMMAINS4_8MMA_AtomIJNS4_4SM904GMMA31MMA_64x256x32_F32E4M3E4M3_SS_TNILNSN_7ScaleInE1ELSP_1EEEEEENS4_6LayoutINS5_IJNSA_ILi2EEESB_SB_EEENS5_IJSB_NSA_ILi0EEESV_EEEEENS5_IJNS4_10UnderscoreESY_SY_EEEEENS4_13SM90_TMA_LOADENS4_14ComposedLayoutINS4_7SwizzleILi3ELi4ELi3EEENS4_18smem_ptr_flag_bitsILi8EEENSS_INS5_IJNSA_ILi8EEESF_EEENS5_IJSF_SB_EEEEEEEvNS4_8identityES11_S1B_vS1C_EENS_8epilogue10collective6detail29Sm90TmaWarpSpecializedAdapterINS1F_15DefaultEpilogueISI_SJ_SJ_NS1E_6thread17LinearCombinationISI_Li1EffLNS1J_9ScaleType4KindE0ELNS_15FloatRoundStyleE2ESI_EENS1_15EpilogueDefaultEEEEEvvEEEEvNT_6ParamsE)
        .other          _ZN7cutlass13device_kernelINS_4gemm6kernel13GemmUniversalIN4cute5tupleIJiiiiEEENS1_10collective13CollectiveMmaINS1_37MainloopSm90TmaGmmaWarpSpecializedFP8ILi4ENS5_IJNS4_1CILi1EEESB_SB_EEENS1_35KernelTmaWarpSpecializedCooperativeEEENS5_IJNSA_ILi128EEENSA_ILi256EEESF_EEENS_12float_e4m3_tENS5_IJlSB_lEEESI_SJ_NS4_8TiledMMAINS4_8MMA_AtomIJNS4_4SM904GMMA31MMA_64x256x32_F32E4M3E4M3_SS_TNILNSN_7ScaleInE1ELSP_1EEEEEENS4_6LayoutINS5_IJNSA_ILi2EEESB_SB_EEENS5_IJSB_NSA_ILi0EEESV_EEEEENS5_IJNS4_10UnderscoreESY_SY_EEEEENS4_13SM90_TMA_LOADENS4_14ComposedLayoutINS4_7SwizzleILi3ELi4ELi3EEENS4_18smem_ptr_flag_bitsILi8EEENSS_INS5_IJNSA_ILi8EEESF_EEENS5_IJSF_SB_EEEEEEEvNS4_8identityES11_S1B_vS1C_EENS_8epilogue10collective6detail29Sm90TmaWarpSpecializedAdapterINS1F_15DefaultEpilogueISI_SJ_SJ_NS1E_6thread17LinearCombinationISI_Li1EffLNS1J_9ScaleType4KindE0ELNS_15FloatRoundStyleE2ESI_EENS1_15EpilogueDefaultEEEEEvvEEEEvNT_6ParamsE,@"STO_CUDA_ENTRY STV_DEFAULT"
_ZN7cutlass13device_kernelINS_4gemm6kernel13GemmUniversalIN4cute5tupleIJiiiiEEENS1_10collective13CollectiveMmaINS1_37MainloopSm90TmaGmmaWarpSpecializedFP8ILi4ENS5_IJNS4_1CILi1EEESB_SB_EEENS1_35KernelTmaWarpSpecializedCooperativeEEENS5_IJNSA_ILi128EEENSA_ILi256EEESF_EEENS_12float_e4m3_tENS5_IJlSB_lEEESI_SJ_NS4_8TiledMMAINS4_8MMA_AtomIJNS4_4SM904GMMA31MMA_64x256x32_F32E4M3E4M3_SS_TNILNSN_7ScaleInE1ELSP_1EEEEEENS4_6LayoutINS5_IJNSA_ILi2EEESB_SB_EEENS5_IJSB_NSA_ILi0EEESV_EEEEENS5_IJNS4_10UnderscoreESY_SY_EEEEENS4_13SM90_TMA_LOADENS4_14ComposedLayoutINS4_7SwizzleILi3ELi4ELi3EEENS4_18smem_ptr_flag_bitsILi8EEENSS_INS5_IJNSA_ILi8EEESF_EEENS5_IJSF_SB_EEEEEEEvNS4_8identityES11_S1B_vS1C_EENS_8epilogue10collective6detail29Sm90TmaWarpSpecializedAdapterINS1F_15DefaultEpilogueISI_SJ_SJ_NS1E_6thread17LinearCombinationISI_Li1EffLNS1J_9ScaleType4KindE0ELNS_15FloatRoundStyleE2ESI_EENS1_15EpilogueDefaultEEEEEvvEEEEvNT_6ParamsE:
[----:B------:R-:W0:Y:S02]  /*0000*/  LDC R1, c[0x0][0x28] ;  /* 0x00000a00ff017b82 */ /* 0x000e240000000800 */
[----:B0-----:R-:W-:Y:S01]  /*0010*/  VIADD R1, R1, 0xffffff10 ;  /* 0xffffff1001017836 */ /* 0x001fe20000000000 */
[----:B------:R-:W0:Y:S01]  /*0020*/  S2R R2, SR_TID.X ;  /* 0x0000000000027919 */ /* 0x000e220000002100 */
[----:B------:R-:W-:Y:S01]  /*0030*/  ELECT P0, URZ, PT ;  /* 0x00000000003f782f */ /* 0x000fe20003800000 */
[----:B------:R-:W-:Y:S01]  /*0040*/  BSSY B0, `(.L_x_0) ;  /* 0x0000015000007945 */ /* 0x000fe20003800000 */
[--C-:B0-----:R-:W-:Y:S02]  /*0050*/  SHF.R.U32.HI R0, RZ, 0x5, R2.reuse ;  /* 0x00000005ff007819 */ /* 0x101fe40000011602 */
[----:B------:R-:W-:-:S03]  /*0060*/  SHF.R.U32.HI R2, RZ, 0x7, R2 ;  /* 0x00000007ff027819 */ /* 0x000fc60000011602 */
[----:B------:R-:W0:Y:S04]  /*0070*/  SHFL.IDX PT, R3, R0, RZ, 0x1f ;  /* 0x00001fff00037589 */ /* 0x000e2800000e0000 */
[----:B------:R-:W1:Y:S01]  /*0080*/  SHFL.IDX PT, R2, R2, RZ, 0x1f ;  /* 0x00001fff02027589 */ /* 0x000e6200000e0000 */
[----:B0-----:R-:W-:Y:S02]  /*0090*/  R2UR UR4, R3 ;  /* 0x00000000030472ca */ /* 0x001fe400000e0000 */
[----:B-1----:R-:W-:-:S11]  /*00a0*/  R2UR UR6, R2 ;  /* 0x00000000020672ca */ /* 0x002fd600000e0000 */
[----:B------:R-:W-:Y:S02]  /*00b0*/  USHF.R.S32.HI UR5, URZ, 0x1f, UR4 ;  /* 0x0000001f3f057899 */ /* 0x000fe40008011404 */
[----:B------:R-:W-:Y:S02]  /*00c0*/  ISETP.NE.OR P0, PT, RZ, UR4, !P0 ;  /* 0x00000004ff007c0c */ /* 0x000fe4000c705670 */
[----:B------:R-:W-:-:S04]  /*00d0*/  ULEA.HI UR5, UR5, UR4, URZ, 0x2 ;  /* 0x0000000405057291 */ /* 0x000fc8000f8f103f */
[----:B------:R-:W-:-:S04]  /*00e0*/  ULOP3.LUT UR5, UR5, 0xfffffffc, URZ, 0xc0, !UPT ;  /* 0xfffffffc05057892 */ /* 0x000fc8000f8ec03f */
[----:B------:R-:W-:-:S03]  /*00f0*/  UIADD3 UR8, UR4, -UR5, URZ ;  /* 0x8000000504087290 */ /* 0x000fc6000fffe03f */
[----:B------:R-:W-:Y:S09]  /*0100*/  @P0 BRA `(.L_x_1) ;  /* 0x0000000000200947 */ /* 0x000ff20003800000 */
[----:B------:R-:W-:Y:S02]  /*0110*/  ULDC.64 UR4, c[0x0][0x198] ;  /* 0x0000660000047ab9 */ /* 0x000fe40000000a00 */
[----:B------:R-:W-:Y:S02]  /*0120*/  UIADD3 UR10, UP0, UR4, 0xf0, URZ ;  /* 0x000000f0040a7890 */ /* 0x000fe4000ff1e03f */
[----:B------:R-:W-:Y:S02]  /*0130*/  UIADD3 UR4, UP1, UR4, 0x1f0, URZ ;  /* 0x000001f004047890 */ /* 0x000fe4000ff3e03f */
[----:B------:R-:W-:Y:S02]  /*0140*/  UIADD3.X UR11, URZ, UR5, URZ, UP0, !UPT ;  /* 0x000000053f0b7290 */ /* 0x000fe400087fe43f */
[----:B------:R-:W-:-:S07]  /*0150*/  UIADD3.X UR5, URZ, UR5, URZ, UP1, !UPT ;  /* 0x000000053f057290 */ /* 0x000fce0008ffe43f */
[----:B------:R0:W-:Y:S02]  /*0160*/  UTMACCTL.PF [UR10] ;  /* 0x000000000a0079b9 */ /* 0x0001e40008040000 */
[----:B------:R0:W-:Y:S02]  /*0170*/  UTMACCTL.PF [UR4] ;  /* 0x00000000040079b9 */ /* 0x0001e40008040000 */
[----:B0-----:R-:W-:Y:S01]  /*0180*/  NOP ;  /* 0x0000000000007918 */ /* 0x001fe20000000000 */
.L_x_1:
[----:B------:R-:W-:Y:S05]  /*0190*/  BSYNC B0 ;  /* 0x0000000000007941 */ /* 0x000fea0003800000 */
.L_x_0:
[----:B------:R-:W0:Y:S01]  /*01a0*/  SHFL.IDX PT, R2, R0, RZ, 0x1f ;  /* 0x00001fff00027589 */ /* 0x000e2200000e0000 */
[----:B------:R-:W-:Y:S01]  /*01b0*/  UISETP.NE.AND UP0, UPT, UR8, 0x3, UPT ;  /* 0x000000030800788c */ /* 0x000fe2000bf05270 */
[----:B------:R-:W-:Y:S01]  /*01c0*/  ISETP.NE.AND P1, PT, RZ, UR6, PT ;  /* 0x00000006ff007c0c */ /* 0x000fe2000bf25270 */
[----:B------:R-:W-:Y:S02]  /*01d0*/  UIADD3 UR10, UR6, -0x1, URZ ;  /* 0xffffffff060a7890 */ /* 0x000fe4000fffe03f */
[----:B------:R-:W-:Y:S02]  /*01e0*/  UISETP.EQ.OR UP0, UPT, UR8, URZ, !UP0 ;  /* 0x0000003f0800728c */ /* 0x000fe4000c702670 */
[----:B------:R-:W-:Y:S02]  /*01f0*/  UISETP.GE.U32.AND UP1, UPT, UR10, 0x2, UPT ;  /* 0x000000020a00788c */ /* 0x000fe4000bf26070 */
[----:B------:R-:W-:-:S04]  /*0200*/  UISETP.EQ.AND UP0, UPT, UR6, URZ, UP0 ;  /* 0x0000003f0600728c */ /* 0x000fc80008702270 */
[----:B------:R-:W-:-:S04]  /*0210*/  USEL UR13, URZ, 0x1, !UP0 ;  /* 0x000000013f0d7887 */ /* 0x000fc8000c000000 */
[----:B------:R-:W-:Y:S01]  /*0220*/  USEL UR13, UR13, 0x2, UP1 ;  /* 0x000000020d0d7887 */ /* 0x000fe20008800000 */
[----:B0-----:R-:W-:-:S13]  /*0230*/  ISETP.NE.AND P0, PT, R2, RZ, PT ;  /* 0x000000ff0200720c */ /* 0x001fda0003f05270 */
[----:B------:R-:W-:Y:S05]  /*0240*/  @P0 BRA `(.L_x_2) ;  /* 0x0000000000580947 */ /* 0x000fea0003800000 */
[----:B------:R-:W0:Y:S01]  /*0250*/  S2UR UR9, SR_CgaCtaId ;  /* 0x00000000000979c3 */ /* 0x000e220000008800 */
[----:B------:R-:W-:Y:S01]  /*0260*/  UMOV UR4, 0x400 ;  /* 0x0000040000047882 */ /* 0x000fe20000000000 */
[----:B------:R-:W-:Y:S01]  /*0270*/  UMOV UR5, 0x1 ;  /* 0x0000000100057882 */ /* 0x000fe20000000000 */
[----:B------:R-:W-:Y:S01]  /*0280*/  UMOV UR6, 0x100 ;  /* 0x0000010000067882 */ /* 0x000fe20000000000 */
[----:B------:R-:W-:Y:S01]  /*0290*/  ELECT P0, URZ, PT ;  /* 0x00000000003f782f */ /* 0x000fe20003800000 */
[----:B------:R-:W-:-:S04]  /*02a0*/  UIADD3 UR6, -UR6, 0x100000, URZ ;  /* 0x0010000006067890 */ /* 0x000fc8000fffe13f */
[----:B------:R-:W-:Y:S02]  /*02b0*/  USHF.L.U32 UR7, UR6, 0xb, URZ ;  /* 0x0000000b06077899 */ /* 0x000fe4000800063f */
[----:B------:R-:W-:Y:S02]  /*02c0*/  USHF.L.U32 UR6, UR6, 0x1, URZ ;  /* 0x0000000106067899 */ /* 0x000fe4000800063f */
[----:B0-----:R-:W-:Y:S02]  /*02d0*/  ULEA UR9, UR9, UR4, 0x18 ;  /* 0x0000000409097291 */ /* 0x001fe4000f8ec03f */
[----:B------:R-:W-:-:S04]  /*02e0*/  UIADD3 UR4, -UR5, 0x100000, URZ ;  /* 0x0010000005047890 */ /* 0x000fc8000fffe13f */
[----:B------:R-:W-:Y:S02]  /*02f0*/  USHF.L.U32 UR5, UR4, 0xb, URZ ;  /* 0x0000000b04057899 */ /* 0x000fe4000800063f */
[----:B------:R-:W-:Y:S01]  /*0300*/  USHF.L.U32 UR4, UR4, 0x1, URZ ;  /* 0x0000000104047899 */ /* 0x000fe2000800063f */
[----:B------:R-:W0:Y:S11]  /*0310*/  FENCE.VIEW.ASYNC.S ;  /* 0x00000000000073c6 */ /* 0x000e360000000000 */
[----:B0-----:R0:W1:Y:S01]  /*0320*/  SYNCS.EXCH.64 URZ, [UR9], UR4 ;  /* 0x00000004093f75b2 */ /* 0x0010620008000100 */
[----:B------:R0:W2:Y:S01]  /*0330*/  SYNCS.EXCH.64 URZ, [UR9+0x20], UR6 ;  /* 0x00002006093f75b2 */ /* 0x0000a20008000100 */
[----:B------:R0:W3:Y:S01]  /*0340*/  SYNCS.EXCH.64 URZ, [UR9+0x8], UR4 ;  /* 0x00000804093f75b2 */ /* 0x0000e20008000100 */
[----:B------:R0:W4:Y:S01]  /*0350*/  SYNCS.EXCH.64 URZ, [UR9+0x28], UR6 ;  /* 0x00002806093f75b2 */ /* 0x0001220008000100 */
[----:B------:R0:W0:Y:S01]  /*0360*/  SYNCS.EXCH.64 URZ, [UR9+0x10], UR4 ;  /* 0x00001004093f75b2 */ /* 0x0000220008000100 */
[----:B------:R0:W0:Y:S01]  /*0370*/  SYNCS.EXCH.64 URZ, [UR9+0x30], UR6 ;  /* 0x00003006093f75b2 */ /* 0x0000220008000100 */
[----:B------:R0:W0:Y:S01]  /*0380*/  SYNCS.EXCH.64 URZ, [UR9+0x18], UR4 ;  /* 0x00001804093f75b2 */ /* 0x0000220008000100 */
[----:B------:R0:W0:Y:S01]  /*0390*/  SYNCS.EXCH.64 URZ, [UR9+0x38], UR6 ;  /* 0x00003806093f75b2 */ /* 0x0000220008000100 */
[----:B------:R-:W-:Y:S01]  /*03a0*/  NOP ;  /* 0x0000000000007918 */ /* 0x000fe20000000000 */
.L_x_2:
[----:B------:R-:W5:Y:S01]  /*03b0*/  SHFL.IDX PT, R0, R0, RZ, 0x1f ;  /* 0x00001fff00007589 */ /* 0x000f6200000e0000 */
[----:B------:R-:W1:Y:S01]  /*03c0*/  LDC R2, c[0x0][0x65c] ;  /* 0x00019700ff027b82 */ /* 0x000e620000000800 */
[----:B------:R-:W-:Y:S01]  /*03d0*/  ELECT P0, URZ, PT ;  /* 0x00000000003f782f */ /* 0x000fe20003800000 */
[----:B------:R-:W-:Y:S01]  /*03e0*/  IMAD.MOV.U32 R3, RZ, RZ, RZ ;  /* 0x000000ffff037224 */ /* 0x000fe200078e00ff */
[----:B0-----:R-:W-:Y:S01]  /*03f0*/  UMOV UR4, 0x20 ;  /* 0x0000002000047882 */ /* 0x001fe20000000000 */
[----:B------:R-:W-:Y:S01]  /*0400*/  NOP ;  /* 0x0000000000007918 */ /* 0x000fe20000000000 */
[----:B------:R-:W-:Y:S01]  /*0410*/  NOP ;  /* 0x0000000000007918 */ /* 0x000fe20000000000 */
[----:B-----5:R-:W-:Y:S02]  /*0420*/  ISETP.NE.OR P0, PT, R0, RZ, !P0 ;  /* 0x000000ff0000720c */ /* 0x020fe40004705670 */
[----:B-1----:R-:W-:Y:S01]  /*0430*/  ISETP.NE.AND P3, PT, R2, 0x1, PT ;  /* 0x000000010200780c */ /* 0x002fe20003f65270 */
[----:B------:R-:W0:Y:S01]  /*0440*/  S2R R0, SR_CTAID.Y ;  /* 0x0000000000007919 */ /* 0x000e220000002600 */
[----:B------:R-:W1:Y:S09]  /*0450*/  S2R R2, SR_CTAID.X ;  /* 0x0000000000027919 */ /* 0x000e720000002500 */
[----:B------:R-:W-:Y:S01]  /*0460*/  VOTEU.ALL UP0, P0 ;  /* 0x00000000003f7886 */ /* 0x000fe20000000000 */
[----:B------:R-:W-:Y:S01]  /*0470*/  VOTEU.ALL UP1, P0 ;  /* 0x00000000003f7886 */ /* 0x000fe20000020000 */
[----:B------:R-:W1:Y:S01]  /*0480*/  @P3 LDC R7, c[0x0][0x10] ;  /* 0x00000400ff073b82 */ /* 0x000e620000000800 */
[----:B------:R-:W-:-:S02]  /*0490*/  @P3 IMAD.MOV.U32 R5, RZ, RZ, RZ ;  /* 0x000000ffff053224 */ /* 0x000fc400078e00ff */
[----:B------:R-:W-:Y:S01]  /*04a0*/  @P3 IMAD.MOV.U32 R11, RZ, RZ, RZ ;  /* 0x000000ffff0b3224 */ /* 0x000fe200078e00ff */
[----:B------:R-:W-:Y:S01]  /*04b0*/  @!UP0 UMOV UR6, 0x400 ;  /* 0x0000040000068882 */ /* 0x000fe20000000000 */
[----:B------:R-:W-:-:S04]  /*04c0*/  @!UP0 UIADD3 UR4, -UR4, 0x100000, URZ ;  /* 0x0010000004048890 */ /* 0x000fc8000fffe13f */
[----:B------:R-:W-:Y:S02]  /*04d0*/  @!UP0 USHF.L.U32 UR5, UR4, 0xb, URZ ;  /* 0x0000000b04058899 */ /* 0x000fe4000800063f */
[----:B------:R-:W-:Y:S01]  /*04e0*/  @!UP0 USHF.L.U32 UR4, UR4, 0x1, URZ ;  /* 0x0000000104048899 */ /* 0x000fe2000800063f */
[----:B------:R-:W5:Y:S08]  /*04f0*/  @!P3 LDC R9, c[0x0][0xc] ;  /* 0x00000300ff09bb82 */ /* 0x000f700000000800 */
[----:B------:R-:W2:Y:S01]  /*0500*/  @!UP0 S2UR UR7, SR_CgaCtaId ;  /* 0x00000000000789c3 */ /* 0x000ea20000008800 */
[----:B0-----:R-:W-:-:S04]  /*0510*/  @P3 IMAD.MOV.U32 R4, RZ, RZ, R0 ;  /* 0x000000ffff043224 */ /* 0x001fc800078e0000 */
[----:B-1----:R-:W-:-:S04]  /*0520*/  @P3 IMAD.WIDE.U32 R6, R2, R7, R4 ;  /* 0x0000000702063225 */ /* 0x002fc800078e0004 */
[----:B------:R-:W-:Y:S02]  /*0530*/  @P3 IMAD.MOV.U32 R16, RZ, RZ, R6 ;  /* 0x000000ffff103224 */ /* 0x000fe400078e0006 */
[----:B------:R-:W-:Y:S02]  /*0540*/  @P3 IMAD.IADD R17, R7, 0x1, R11 ;  /* 0x0000000107113824 */ /* 0x000fe400078e020b */
[----:B-----5:R-:W-:-:S04]  /*0550*/  @!P3 IMAD.WIDE.U32 R4, R9, R0, R2 ;  /* 0x000000000904b225 */ /* 0x020fc800078e0002 */
[----:B------:R-:W-:Y:S02]  /*0560*/  @!P3 IMAD.MOV.U32 R16, RZ, RZ, R4 ;  /* 0x000000ffff10b224 */ /* 0x000fe400078e0004 */
[----:B------:R-:W-:Y:S01]  /*0570*/  @!P3 IMAD.MOV.U32 R17, RZ, RZ, R5 ;  /* 0x000000ffff11b224 */ /* 0x000fe200078e0005 */
[----:B--2---:R-:W-:Y:S02]  /*0580*/  @!UP0 ULEA UR6, UR7, UR6, 0x18 ;  /* 0x0000000607068291 */ /* 0x004fe4000f8ec03f */
[----:B------:R0:W-:Y:S01]  /*0590*/  STL [R1+0x74], R16 ;  /* 0x0000741001007387 */ /* 0x0001e20000100800 */
[----:B------:R-:W-:-:S03]  /*05a0*/  VOTEU.ALL UP0, P0 ;  /* 0x00000000003f7886 */ /* 0x000fc60000000000 */
[----:B------:R0:W-:Y:S04]  /*05b0*/  STL [R1+0x70], R17 ;  /* 0x0000701101007387 */ /* 0x0001e80000100800 */
[----:B------:R-:W1:Y:S02]  /*05c0*/  FENCE.VIEW.ASYNC.S ;  /* 0x00000000000073c6 */ /* 0x000e640000000000 */
[----:B-1----:R0:W3:Y:S01]  /*05d0*/  @!UP0 SYNCS.EXCH.64 URZ, [UR6+0x50], UR4 ;  /* 0x00005004063f85b2 */ /* 0x0020e20008000100 */
[----:B------:R0:W3:Y:S01]  /*05e0*/  @!UP1 SYNCS.EXCH.64 URZ, [UR6+0x58], UR4 ;  /* 0x00005804063f95b2 */ /* 0x0000e20008000100 */
[----:B------:R-:W-:Y:S01]  /*05f0*/  NOP ;  /* 0x0000000000007918 */ /* 0x000fe20000000000 */
[----:B---34-:R-:W-:Y:S06]  /*0600*/  BAR.SYNC.DEFER_BLOCKING 0x0 ;  /* 0x0000000000007b1d */ /* 0x018fec0000010000 */
[----:B0-----:R-:W-:Y:S05]  /*0610*/  @!P1 BRA `(.L_x_3) ;  /* 0x000000e000d49947 */ /* 0x001fea0003800000 */
[----:B------:R-:W-:-:S06]  /*0620*/  UISETP.GT.U32.AND UP0, UPT, UR10, 0x1, UPT ;  /* 0x000000010a00788c */ /* 0x000fcc000bf04070 */
[----:B------:R-:W-:-:S13]  /*0630*/  PLOP3.LUT P0, PT, PT, PT, UP0, 0x80, 0x0 ;  /* 0x000000000000781c */ /* 0x000fda0003f0f008 */
[----:B------:R-:W-:Y:S05]  /*0640*/  @P0 EXIT ;  /* 0x000000000000094d */ /* 0x000fea0003800000 */
[----:B------:R-:W-:Y:S01]  /*0650*/  IMAD.MOV.U32 R6, RZ, RZ, -0x1 ;  /* 0xffffffffff067424 */ /* 0x000fe200078e00ff */
[----:B------:R-:W-:Y:S01]  /*0660*/  ULDC.64 UR4, c[0x0][0x650] ;  /* 0x0001940000047ab9 */ /* 0x000fe20000000a00 */
[----:B------:R-:W-:Y:S01]  /*0670*/  IMAD.MOV.U32 R5, RZ, RZ, -0x1 ;  /* 0xffffffffff057424 */ /* 0x000fe200078e00ff */
[----:B------:R-:W-:Y:S01]  /*0680*/  ISETP.GE.U32.AND P0, PT, R16, UR4, PT ;  /* 0x0000000410007c0c */ /* 0x000fe2000bf06070 */
[----:B------:R-:W-:Y:S01]  /*0690*/  UMOV UR24, 0xffffffff ;  /* 0xffffffff00187882 */ /* 0x000fe20000000000 */
[----:B------:R0:W-:Y:S01]  /*06a0*/  STL [R1+0x7c], R6 ;  /* 0x00007c0601007387 */ /* 0x0001e20000100800 */
[----:B------:R-:W-:Y:S02]  /*06b0*/  PRMT R4, RZ, 0x7610, R4 ;  /* 0x00007610ff047816 */ /* 0x000fe40000000004 */
[----:B------:R-:W-:Y:S01]  /*06c0*/  ISETP.GE.U32.AND.EX P0, PT, R17, UR5, PT, P0 ;  /* 0x0000000511007c0c */ /* 0x000fe2000bf06100 */
[----:B------:R0:W-:-:S12]  /*06d0*/  STL [R1+0x78], R5 ;  /* 0x0000780501007387 */ /* 0x0001d80000100800 */
[----:B0-----:R-:W-:Y:S05]  /*06e0*/  @P0 BRA `(.L_x_4) ;  /* 0x0000000400680947 */ /* 0x001fea0003800000 */
[----:B------:R-:W0:Y:S01]  /*06f0*/  LDC.64 R12, c[0x0][0x628] ;  /* 0x00018a00ff0c7b82 */ /* 0x000e220000000a00 */
[----:B------:R-:W-:Y:S02]  /*0700*/  IMAD.MOV.U32 R4, RZ, RZ, R16 ;  /* 0x000000ffff047224 */ /* 0x000fe400078e0010 */
[----:B------:R-:W-:-:S05]  /*0710*/  IMAD.MOV.U32 R5, RZ, RZ, R17 ;  /* 0x000000ffff057224 */ /* 0x000fca00078e0011 */
[----:B------:R-:W1:Y:S08]  /*0720*/  LDC R10, c[0x0][0x630] ;  /* 0x00018c00ff0a7b82 */ /* 0x000e700000000800 */
[----:B------:R-:W2:Y:S01]  /*0730*/  LDC.64 R14, c[0x0][0x620] ;  /* 0x00018800ff0e7b82 */ /* 0x000ea20000000a00 */
[----:B0-----:R-:W-:-:S04]  /*0740*/  ISETP.NE.U32.AND P0, PT, R12, RZ, PT ;  /* 0x000000ff0c00720c */ /* 0x001fc80003f05070 */
[----:B------:R-:W-:-:S13]  /*0750*/  ISETP.NE.AND.EX P0, PT, R13, RZ, PT, P0 ;  /* 0x000000ff0d00720c */ /* 0x000fda0003f05300 */
[----:B-12---:R-:W-:Y:S05]  /*0760*/  @!P0 BRA `(.L_x_5) ;  /* 0x0000000000288947 */ /* 0x006fea0003800000 */
[----:B------:R-:W0:Y:S02]  /*0770*/  LDC R9, c[0x0][0x634] ;  /* 0x00018d00ff097b82 */ /* 0x000e240000000800 */
[----:B0-----:R-:W-:-:S05]  /*0780*/  IADD3 R9, P0, R16, R9, RZ ;  /* 0x0000000910097210 */ /* 0x001fca0007f1e0ff */
[----:B------:R-:W-:-:S04]  /*0790*/  IMAD.X R11, RZ, RZ, R17, P0 ;  /* 0x000000ffff0b7224 */ /* 0x000fc800000e0611 */
[----:B------:R-:W-:-:S04]  /*07a0*/  IMAD.WIDE.U32 R4, R11, R12, RZ ;  /* 0x0000000c0b047225 */ /* 0x000fc800078e00ff */
[----:B------:R-:W-:-:S04]  /*07b0*/  IMAD.WIDE.U32 R6, P0, R9, R13, R4 ;  /* 0x0000000d09067225 */ /* 0x000fc80007800004 */
[----:B------:R-:W-:-:S04]  /*07c0*/  IMAD.WIDE.U32 R4, R9, R12, RZ ;  /* 0x0000000c09047225 */ /* 0x000fc800078e00ff */
[----:B------:R-:W-:Y:S01]  /*07d0*/  IMAD.X R9, RZ, RZ, RZ, P0 ;  /* 0x000000ffff097224 */ /* 0x000fe200000e06ff */
[----:B------:R-:W-:Y:S01]  /*07e0*/  IADD3 RZ, P0, R5, R6, RZ ;  /* 0x0000000605ff7210 */ /* 0x000fe20007f1e0ff */
[----:B------:R-:W-:-:S04]  /*07f0*/  IMAD.MOV.U32 R8, RZ, RZ, R7 ;  /* 0x000000ffff087224 */ /* 0x000fc800078e0007 */
[----:B------:R-:W-:-:S08]  /*0800*/  IMAD.WIDE.U32.X R4, R11, R13, R8, P0 ;  /* 0x0000000d0b047225 */ /* 0x000fd000000e0408 */
.L_x_5:
[-CC-:B------:R-:W-:Y:S01]  /*0810*/  SHF.R.U64 R24, R4, R10.reuse, R5.reuse ;  /* 0x0000000a04187219 */ /* 0x180fe20000001205 */
[----:B------:R-:W0:Y:S01]  /*0820*/  LDC R8, c[0x0][0x618] ;  /* 0x00018600ff087b82 */ /* 0x000e220000000800 */
[----:B------:R-:W-:Y:S01]  /*0830*/  SHF.R.U32.HI R4, RZ, R10, R5 ;  /* 0x0000000aff047219 */ /* 0x000fe20000011605 */
[----:B------:R-:W-:Y:S01]  /*0840*/  ULDC UR4, c[0x0][0x150] ;  /* 0x0000540000047ab9 */ /* 0x000fe20000000800 */
[----:B------:R-:W-:Y:S01]  /*0850*/  IADD3 R9, P0, RZ, -R24, RZ ;  /* 0x80000018ff097210 */ /* 0x000fe20007f1e0ff */
[----:B------:R-:W-:Y:S01]  /*0860*/  IMAD.MOV.U32 R5, RZ, RZ, R17 ;  /* 0x000000ffff057224 */ /* 0x000fe200078e0011 */
[----:B------:R-:W-:-:S03]  /*0870*/  I2FP.F32.U32 R3, R2 ;  /* 0x0000000200037245 */ /* 0x000fc60000201000 */
[----:B------:R-:W1:Y:S01]  /*0880*/  LDC.64 R18, c[0x0][0x640] ;  /* 0x00019000ff127b82 */ /* 0x000e620000000a00 */
[----:B------:R-:W-:Y:S02]  /*0890*/  IMAD.X R11, RZ, RZ, ~R4, P0 ;  /* 0x000000ffff0b7224 */ /* 0x000fe400000e0e04 */
[----:B------:R-:W-:Y:S01]  /*08a0*/  FMUL R3, R3, UR4 ;  /* 0x0000000403037c20 */ /* 0x000fe20008400000 */
[----:B------:R-:W-:Y:S01]  /*08b0*/  IMAD.MOV.U32 R4, RZ, RZ, R16 ;  /* 0x000000ffff047224 */ /* 0x000fe200078e0010 */
[----:B------:R-:W-:Y:S01]  /*08c0*/  ULDC UR4, c[0x0][0x154] ;  /* 0x0000550000047ab9 */ /* 0x000fe20000000800 */
[-C--:B------:R-:W-:Y:S02]  /*08d0*/  IMAD R6, R11, R14.reuse, RZ ;  /* 0x0000000e0b067224 */ /* 0x080fe400078e02ff */
[C---:B------:R-:W-:Y:S01]  /*08e0*/  IMAD.WIDE.U32 R4, R9.reuse, R14, R4 ;  /* 0x0000000e09047225 */ /* 0x040fe200078e0004 */
[----:B------:R-:W2:Y:S01]  /*08f0*/  LDC R10, c[0x0][0x608] ;  /* 0x00018200ff0a7b82 */ /* 0x000ea20000000800 */
[----:B------:R-:W3:Y:S02]  /*0900*/  F2I.U32.TRUNC.NTZ R3, R3 ;  /* 0x0000000300037305 */ /* 0x000ee4000020f000 */
[----:B------:R-:W-:-:S04]  /*0910*/  IMAD R9, R9, R15, R6 ;  /* 0x0000000f09097224 */ /* 0x000fc800078e0206 */
[----:B------:R-:W-:Y:S01]  /*0920*/  IMAD.IADD R5, R5, 0x1, R9 ;  /* 0x0000000105057824 */ /* 0x000fe200078e0209 */
[----:B------:R-:W4:Y:S01]  /*0930*/  LDC R7, c[0x0][0x144] ;  /* 0x00005100ff077b82 */ /* 0x000f220000000800 */
[----:B------:R-:W-:-:S03]  /*0940*/  IMAD.MOV.U32 R9, RZ, RZ, 0x1 ;  /* 0x00000001ff097424 */ /* 0x000fc600078e00ff */
[----:B0-----:R-:W-:Y:S02]  /*0950*/  SHF.R.U64 R12, R4, R8, R5 ;  /* 0x00000008040c7219 */ /* 0x001fe40000001205 */
[----:B------:R-:W-:Y:S02]  /*0960*/  I2FP.F32.U32 R4, R0 ;  /* 0x0000000000047245 */ /* 0x000fe40000201000 */
[----:B------:R-:W0:Y:S01]  /*0970*/  LDC R14, c[0x0][0x658] ;  /* 0x00019600ff0e7b82 */ /* 0x000e220000000800 */
[----:B-1----:R-:W-:Y:S01]  /*0980*/  ISETP.NE.U32.AND P0, PT, R18, RZ, PT ;  /* 0x000000ff1200720c */ /* 0x002fe20003f05070 */
[----:B---3--:R-:W-:Y:S02]  /*0990*/  IMAD.MOV R6, RZ, RZ, -R3 ;  /* 0x000000ffff067224 */ /* 0x008fe400078e0a03 */
[----:B------:R-:W-:Y:S01]  /*09a0*/  FMUL R4, R4, UR4 ;  /* 0x0000000404047c20 */ /* 0x000fe20008400000 */
[----:B------:R-:W-:Y:S01]  /*09b0*/  SHF.R.U32.HI R3, RZ, R8, R5 ;  /* 0x00000008ff037219 */ /* 0x000fe20000011605 */
[----:B------:R-:W-:Y:S01]  /*09c0*/  IMAD.MOV.U32 R5, RZ, RZ, -0x1 ;  /* 0xffffffffff057424 */ /* 0x000fe200078e00ff */
[----:B------:R-:W-:Y:S01]  /*09d0*/  ISETP.NE.AND.EX P0, PT, R19, RZ, PT, P0 ;  /* 0x000000ff1300720c */ /* 0x000fe20003f05300 */
[----:B------:R1:W3:Y:S01]  /*09e0*/  F2I.U32.TRUNC.NTZ R11, R4 ;  /* 0x00000004000b7305 */ /* 0x0002e2000020f000 */
[----:B------:R-:W1:Y:S01]  /*09f0*/  LDC R13, c[0x0][0x148] ;  /* 0x00005200ff0d7b82 */ /* 0x000e620000000800 */
[----:B--2---:R-:W-:-:S02]  /*0a00*/  SHF.R.U64 R23, R12, R10, R3 ;  /* 0x0000000a0c177219 */ /* 0x004fc40000001203 */
[----:B------:R-:W-:-:S05]  /*0a10*/  SHF.R.U32.HI R3, RZ, R10, R3 ;  /* 0x0000000aff037219 */ /* 0x000fca0000011603 */
[----:B------:R-:W2:Y:S01]  /*0a20*/  LDC R17, c[0x0][0x600] ;  /* 0x00018000ff117b82 */ /* 0x000ea20000000800 */
[----:B----4-:R-:W-:-:S07]  /*0a30*/  IMAD R8, R7, R6, R2 ;  /* 0x0000000607087224 */ /* 0x010fce00078e0202 */
[----:B------:R-:W4:Y:S01]  /*0a40*/  LDC R16, c[0x0][0x648] ;  /* 0x00019200ff107b82 */ /* 0x000f220000000800 */
[-C--:B0-----:R-:W-:Y:S02]  /*0a50*/  SHF.L.U32 R2, R5, R14.reuse, RZ ;  /* 0x0000000e05027219 */ /* 0x081fe400000006ff */
[--C-:B------:R-:W-:Y:S02]  /*0a60*/  SHF.R.U64 R22, R23, R14, R3.reuse ;  /* 0x0000000e17167219 */ /* 0x100fe40000001203 */
[----:B------:R-:W-:Y:S02]  /*0a70*/  LOP3.LUT R10, RZ, R2, RZ, 0x33, !PT ;  /* 0x00000002ff0a7212 */ /* 0x000fe400078e33ff */
[-C--:B------:R-:W-:Y:S01]  /*0a80*/  SHF.R.U32.HI R3, RZ, R14.reuse, R3 ;  /* 0x0000000eff037219 */ /* 0x080fe20000011603 */
[----:B------:R-:W0:Y:S01]  /*0a90*/  LDC R21, c[0x0][0x638] ;  /* 0x00018e00ff157b82 */ /* 0x000e220000000800 */
[----:B------:R-:W-:Y:S01]  /*0aa0*/  SHF.L.U32 R9, R9, R14, RZ ;  /* 0x0000000e09097219 */ /* 0x000fe200000006ff */
[----:B------:R-:W-:-:S06]  /*0ab0*/  IMAD.MOV.U32 R2, RZ, RZ, R22 ;  /* 0x000000ffff027224 */ /* 0x000fcc00078e0016 */
[----:B------:R-:W0:Y:S01]  /*0ac0*/  LDC R20, c[0x0][0x610] ;  /* 0x00018400ff147b82 */ /* 0x000e220000000800 */
[----:B-1-3--:R-:W-:Y:S05]  /*0ad0*/  @!P0 BRA `(.L_x_6) ;  /* 0x0000000000288947 */ /* 0x00afea0003800000 */
[----:B------:R-:W1:Y:S02]  /*0ae0*/  LDC R7, c[0x0][0x64c] ;  /* 0x00019300ff077b82 */ /* 0x000e640000000800 */
[----:B-1----:R-:W-:-:S05]  /*0af0*/  IADD3 R7, P0, R22, R7, RZ ;  /* 0x0000000716077210 */ /* 0x002fca0007f1e0ff */
        /* <DEDUP_REMOVED lines=8> */
.L_x_6:
[----:B----4-:R-:W-:Y:S01]  /*0b80*/  SHF.R.U64 R2, R2, R16, R3 ;  /* 0x0000001002027219 */ /* 0x010fe20000001203 */
[----:B--2---:R-:W-:Y:S01]  /*0b90*/  VIADD R3, R17, 0xffffffff ;  /* 0xffffffff11037836 */ /* 0x004fe20000000000 */
[----:B------:R-:W-:Y:S01]  /*0ba0*/  LOP3.LUT R10, R23, R10, RZ, 0xc0, !PT ;  /* 0x0000000a170a7212 */ /* 0x000fe200078ec0ff */
[----:B------:R-:W-:Y:S01]  /*0bb0*/  IMAD.MOV R11, RZ, RZ, -R11 ;  /* 0x000000ffff0b7224 */ /* 0x000fe200078e0a0b */
[----:B------:R-:W-:Y:S01]  /*0bc0*/  R2UR UR24, R24 ;  /* 0x00000000181872ca */ /* 0x000fe200000e0000 */
[----:B------:R-:W-:Y:S01]  /*0bd0*/  IMAD.MOV R4, RZ, RZ, -R2 ;  /* 0x000000ffff047224 */ /* 0x000fe200078e0a02 */
[----:B------:R-:W-:Y:S01]  /*0be0*/  LOP3.LUT R3, R12, R3, RZ, 0xc0, !PT ;  /* 0x000000030c037212 */ /* 0x000fe200078ec0ff */
[----:B------:R-:W-:Y:S02]  /*0bf0*/  @P3 IMAD R8, R13, R11, R0 ;  /* 0x0000000b0d083224 */ /* 0x000fe400078e0200 */
[----:B------:R-:W-:Y:S02]  /*0c00*/  IMAD R9, R9, R2, R10 ;  /* 0x0000000209097224 */ /* 0x000fe400078e020a */
[----:B0-----:R-:W-:-:S02]  /*0c10*/  IMAD R0, R4, R21, R22 ;  /* 0x0000001504007224 */ /* 0x001fc400078e0216 */
[----:B------:R-:W-:Y:S02]  /*0c20*/  IMAD R8, R9, R20, R8 ;  /* 0x0000001409087224 */ /* 0x000fe400078e0208 */
[----:B------:R-:W-:Y:S02]  /*0c30*/  IMAD R3, R0, R17, R3 ;  /* 0x0000001100037224 */ /* 0x000fe400078e0203 */
[----:B------:R-:W-:-:S03]  /*0c40*/  IMAD.MOV.U32 R4, RZ, RZ, 0x1 ;  /* 0x00000001ff047424 */ /* 0x000fc600078e00ff */
[----:B------:R-:W-:Y:S02]  /*0c50*/  SEL R2, R3, R8, !P3 ;  /* 0x0000000803027207 */ /* 0x000fe40005800000 */
[----:B------:R-:W-:-:S03]  /*0c60*/  SEL R0, R8, R3, !P3 ;  /* 0x0000000308007207 */ /* 0x000fc60005800000 */
[----:B------:R0:W-:Y:S04]  /*0c70*/  STL [R1+0x78], R2 ;  /* 0x0000780201007387 */ /* 0x0001e80000100800 */
[----:B------:R0:W-:Y:S02]  /*0c80*/  STL [R1+0x7c], R0 ;  /* 0x00007c0001007387 */ /* 0x0001e40000100800 */
.L_x_4:
[----:B------:R-:W-:-:S08]  /*0c90*/  NOP ;  /* 0x0000000000007918 */ /* 0x000fd00000000000 */
[----:B------:R-:W1:Y:S02]  /*0ca0*/  USETMAXREG.TRY_ALLOC.CTAPOOL UP0, 0xe8 ;  /* 0x000000e8000079c8 */ /* 0x000e640008000600 */
[----:B-1----:R-:W-:-:S13]  /*0cb0*/  PLOP3.LUT P0, PT, PT, PT, UP0, 0x80, 0x0 ;  /* 0x000000000000781c */ /* 0x002fda0003f0f008 */
[----:B------:R-:W-:Y:S05]  /*0cc0*/  @!P0 BRA `(.L_x_4) ;  /* 0xfffffffc00f08947 */ /* 0x000fea000383ffff */
[----:B------:R-:W-:Y:S01]  /*0cd0*/  ULDC.64 UR4, c[0x0][0x598] ;  /* 0x0001660000047ab9 */ /* 0x000fe20000000a00 */
[----:B------:R-:W-:Y:S01]  /*0ce0*/  ULDC.64 UR20, c[0x0][0x208] ;  /* 0x0000820000147ab9 */ /* 0x000fe20000000a00 */
[----:B------:R-:W-:-:S04]  /*0cf0*/  ISETP.NE.U32.AND P0, PT, RZ, UR4, PT ;  /* 0x00000004ff007c0c */ /* 0x000fc8000bf05070 */
[----:B------:R-:W-:-:S13]  /*0d00*/  ISETP.NE.AND.EX P0, PT, RZ, UR5, PT, P0 ;  /* 0x00000005ff007c0c */ /* 0x000fda000bf05300 */
[----:B------:R-:W-:Y:S05]  /*0d10*/  @!P0 BRA `(.L_x_7) ;  /* 0x0000000000208947 */ /* 0x000fea0003800000 */
[----:B0-----:R-:W0:Y:S02]  /*0d20*/  LDC.64 R2, c[0x0][0x598] ;  /* 0x00016600ff027b82 */ /* 0x001e240000000a00 */
[----:B0-----:R-:W2:Y:S02]  /*0d30*/  LDG.E.64 R2, desc[UR20][R2.64] ;  /* 0x0000001402027981 */ /* 0x001ea4000c1e1b00 */
[----:B--2---:R-:W-:-:S04]  /*0d40*/  ISETP.NE.U32.AND P0, PT, R2, RZ, PT ;  /* 0x000000ff0200720c */ /* 0x004fc80003f05070 */
[----:B------:R-:W-:-:S13]  /*0d50*/  ISETP.NE.AND.EX P0, PT, R3, RZ, PT, P0 ;  /* 0x000000ff0300720c */ /* 0x000fda0003f05300 */
[----:B------:R-:W-:Y:S05]  /*0d60*/  @!P0 BRA `(.L_x_7) ;  /* 0x00000000000c8947 */ /* 0x000fea0003800000 */
[----:B------:R-:W2:Y:S02]  /*0d70*/  LD.E R2, desc[UR20][R2.64] ;  /* 0x0000001402027980 */ /* 0x000ea4000c101900 */
[----:B--2---:R-:W-:Y:S01]  /*0d80*/  R2UR UR22, R2 ;  /* 0x00000000021672ca */ /* 0x004fe200000e0000 */
[----:B------:R-:W-:-:S14]  /*0d90*/  BRA `(.L_x_8) ;  /* 0x0000000000247947 */ /* 0x000fdc0003800000 */
.L_x_7:
[----:B------:R-:W-:Y:S02]  /*0da0*/  ULDC.64 UR4, c[0x0][0x588] ;  /* 0x0001620000047ab9 */ /* 0x000fe40000000a00 */
[----:B------:R-:W-:-:S04]  /*0db0*/  ISETP.NE.U32.AND P0, PT, RZ, UR4, PT ;  /* 0x00000004ff007c0c */ /* 0x000fc8000bf05070 */
[----:B------:R-:W-:-:S13]  /*0dc0*/  ISETP.NE.AND.EX P0, PT, RZ, UR5, PT, P0 ;  /* 0x00000005ff007c0c */ /* 0x000fda000bf05300 */
[----:B------:R-:W-:Y:S05]  /*0dd0*/  @!P0 BRA `(.L_x_9) ;  /* 0x0000000000108947 */ /* 0x000fea0003800000 */
[----:B0-----:R-:W0:Y:S02]  /*0de0*/  LDC.64 R2, c[0x0][0x588] ;  /* 0x00016200ff027b82 */ /* 0x001e240000000a00 */
[----:B0-----:R-:W2:Y:S02]  /*0df0*/  LDG.E R2, desc[UR20][R2.64] ;  /* 0x0000001402027981 */ /* 0x001ea4000c1e1900 */
[----:B--2---:R-:W-:Y:S01]  /*0e00*/  R2UR UR22, R2 ;  /* 0x00000000021672ca */ /* 0x004fe200000e0000 */
[----:B------:R-:W-:-:S14]  /*0e10*/  BRA `(.L_x_8) ;  /* 0x0000000000047947 */ /* 0x000fdc0003800000 */
.L_x_9:
[----:B------:R-:W-:-:S05]  /*0e20*/  ULDC UR22, c[0x0][0x580] ;  /* 0x0001600000167ab9 */ /* 0x000fca0000000800 */
.L_x_8:
[----:B------:R-:W-:Y:S02]  /*0e30*/  ULDC.64 UR4, c[0x0][0x5a0] ;  /* 0x0001680000047ab9 */ /* 0x000fe40000000a00 */
        /* <DEDUP_REMOVED lines=11> */
.L_x_10:
        /* <DEDUP_REMOVED lines=8> */
.L_x_12:
[----:B------:R-:W-:-:S05]  /*0f70*/  ULDC UR23, c[0x0][0x584] ;  /* 0x0001610000177ab9 */ /* 0x000fca0000000800 */
.L_x_11:
[----:B------:R-:W-:-:S13]  /*0f80*/  LOP3.LUT P0, RZ, R4, 0xff, RZ, 0xc0, !PT ;  /* 0x000000ff04ff7812 */ /* 0x000fda000780c0ff */
[----:B------:R-:W-:Y:S05]  /*0f90*/  @!P0 EXIT ;  /* 0x000000000000894d */ /* 0x000fea0003800000 */
[----:B------:R-:W-:Y:S01]  /*0fa0*/  ULDC UR4, c[0x0][0x28c] ;  /* 0x0000a30000047ab9 */ /* 0x000fe20000000800 */
[----:B------:R-:W-:Y:S02]  /*0fb0*/  ULOP3.LUT UR25, UR13, 0x1, URZ, 0xfc, !UPT ;  /* 0x000000010d197892 */ /* 0x000fe4000f8efc3f */
[----:B------:R-:W-:-:S04]  /*0fc0*/  UIADD3 UR4, UR4, 0x7f, URZ ;  /* 0x0000007f04047890 */ /* 0x000fc8000fffe03f */
[----:B------:R-:W-:-:S04]  /*0fd0*/  USHF.R.S32.HI UR5, URZ, 0x1f, UR4 ;  /* 0x0000001f3f057899 */ /* 0x000fc80008011404 */
[----:B------:R-:W-:-:S03]  /*0fe0*/  ULEA.HI UR5, UR5, UR4, URZ, 0x7 ;  /* 0x0000000405057291 */ /* 0x000fc6000f8f383f */
[----:B------:R-:W-:Y:S01]  /*0ff0*/  UMOV UR4, URZ ;  /* 0x0000003f00047c82 */ /* 0x000fe20008000000 */
[----:B------:R-:W-:-:S03]  /*1000*/  USHF.R.S32.HI UR12, URZ, 0x7, UR5 ;  /* 0x000000073f0c7899 */ /* 0x000fc60008011405 */
[----:B------:R-:W-:-:S09]  /*1010*/  UMOV UR5, URZ ;  /* 0x0000003f00057c82 */ /* 0x000fd20008000000 */
.L_x_293:
[----:B0-----:R-:W0:Y:S01]  /*1020*/  S2R R0, SR_TID.X ;  /* 0x0000000000007919 */ /* 0x001e220000002100 */
[----:B-1----:R-:W1:Y:S01]  /*1030*/  S2UR UR11, SR_CgaCtaId ;  /* 0x00000000000b79c3 */ /* 0x002e620000008800 */
[----:B------:R-:W-:Y:S01]  /*1040*/  UMOV UR14, 0x400 ;  /* 0x00000400000e7882 */ /* 0x000fe20000000000 */
[----:B------:R-:W-:Y:S01]  /*1050*/  UMOV UR6, URZ ;  /* 0x0000003f00067c82 */ /* 0x000fe20008000000 */
[----:B------:R-:W-:Y:S01]  /*1060*/  STL [R1+0x6c], RZ ;  /* 0x00006cff01007387 */ /* 0x000fe20000100800 */
[----:B------:R-:W-:Y:S01]  /*1070*/  UMOV UR7, URZ ;  /* 0x0000003f00077c82 */ /* 0x000fe20008000000 */
[----:B------:R-:W-:Y:S01]  /*1080*/  UMOV UR8, URZ ;  /* 0x0000003f00087c82 */ /* 0x000fe20008000000 */
[----:B------:R-:W-:Y:S01]  /*1090*/  UMOV UR16, UR5 ;  /* 0x0000000500107c82 */ /* 0x000fe20008000000 */
[----:B------:R-:W-:Y:S01]  /*10a0*/  STL [R1+0x68], RZ ;  /* 0x000068ff01007387 */ /* 0x000fe20000100800 */
[----:B--2---:R-:W2:Y:S01]  /*10b0*/  LDC R2, c[0x0][0x28c] ;  /* 0x0000a300ff027b82 */ /* 0x004ea20000000800 */
[----:B------:R-:W-:Y:S01]  /*10c0*/  UMOV UR17, UR4 ;  /* 0x0000000400117c82 */ /* 0x000fe20008000000 */
[----:B------:R-:W-:Y:S01]  /*10d0*/  CS2R R4, SRZ ;  /* 0x0000000000047805 */ /* 0x000fe2000001ff00 */
[----:B------:R-:W-:Y:S01]  /*10e0*/  STL [R1+0x64], RZ ;  /* 0x000064ff01007387 */ /* 0x000fe20000100800 */
[----:B------:R-:W-:-:S02]  /*10f0*/  CS2R R6, SRZ ;  /* 0x0000000000067805 */ /* 0x000fc4000001ff00 */
[----:B------:R-:W-:Y:S02]  /*1100*/  CS2R R8, SRZ ;  /* 0x0000000000087805 */ /* 0x000fe4000001ff00 */
[----:B------:R-:W-:Y:S01]  /*1110*/  CS2R R10, SRZ ;  /* 0x00000000000a7805 */ /* 0x000fe2000001ff00 */
[----:B------:R-:W-:Y:S01]  /*1120*/  STL [R1+0x60], RZ ;  /* 0x000060ff01007387 */ /* 0x000fe20000100800 */
[----:B------:R-:W-:Y:S02]  /*1130*/  CS2R R12, SRZ ;  /* 0x00000000000c7805 */ /* 0x000fe4000001ff00 */
[----:B------:R-:W-:Y:S02]  /*1140*/  CS2R R14, SRZ ;  /* 0x00000000000e7805 */ /* 0x000fe4000001ff00 */
[----:B------:R-:W-:Y:S01]  /*1150*/  CS2R R16, SRZ ;  /* 0x0000000000107805 */ /* 0x000fe2000001ff00 */
[----:B------:R-:W-:Y:S01]  /*1160*/  STL [R1+0x5c], RZ ;  /* 0x00005cff01007387 */ /* 0x000fe20000100800 */
[----:B------:R-:W-:-:S02]  /*1170*/  CS2R R18, SRZ ;  /* 0x0000000000127805 */ /* 0x000fc4000001ff00 */
[----:B------:R-:W-:Y:S02]  /*1180*/  CS2R R20, SRZ ;  /* 0x0000000000147805 */ /* 0x000fe4000001ff00 */
[----:B------:R-:W-:Y:S01]  /*1190*/  CS2R R22, SRZ ;  /* 0x0000000000167805 */ /* 0x000fe2000001ff00 */
[----:B------:R-:W-:Y:S01]  /*11a0*/  STL [R1+0x58], RZ ;  /* 0x000058ff01007387 */ /* 0x000fe20000100800 */
[----:B-1----:R-:W-:Y:S01]  /*11b0*/  ULEA UR14, UR11, UR14, 0x18 ;  /* 0x0000000e0b0e7291 */ /* 0x002fe2000f8ec03f */
[----:B------:R-:W-:Y:S02]  /*11c0*/  CS2R R152, SRZ ;  /* 0x0000000000987805 */ /* 0x000fe4000001ff00 */
[----:B------:R-:W-:Y:S01]  /*11d0*/  CS2R R154, SRZ ;  /* 0x00000000009a7805 */ /* 0x000fe2000001ff00 */
[----:B------:R-:W-:Y:S01]  /*11e0*/  STL [R1+0x54], RZ ;  /* 0x000054ff01007387 */ /* 0x000fe20000100800 */
[----:B------:R-:W-:Y:S02]  /*11f0*/  CS2R R156, SRZ ;  /* 0x00000000009c7805 */ /* 0x000fe4000001ff00 */
[----:B------:R-:W-:-:S02]  /*1200*/  CS2R R158, SRZ ;  /* 0x00000000009e7805 */ /* 0x000fc4000001ff00 */
[----:B------:R-:W-:Y:S02]  /*1210*/  CS2R R160, SRZ ;  /* 0x0000000000a07805 */ /* 0x000fe4000001ff00 */
[----:B0-----:R-:W-:Y:S01]  /*1220*/  LOP3.LUT R0, R0, 0x80, RZ, 0xc0, !PT ;  /* 0x0000008000007812 */ /* 0x001fe200078ec0ff */
[----:B------:R-:W-:Y:S01]  /*1230*/  STL [R1+0x50], RZ ;  /* 0x000050ff01007387 */ /* 0x000fe20000100800 */
[----:B--2---:R-:W-:Y:S02]  /*1240*/  ISETP.GE.AND P0, PT, R2, 0x1, PT ;  /* 0x000000010200780c */ /* 0x004fe40003f06270 */
[----:B------:R-:W-:Y:S02]  /*1250*/  CS2R R2, SRZ ;  /* 0x0000000000027805 */ /* 0x000fe4000001ff00 */
[----:B------:R-:W-:Y:S01]  /*1260*/  SHF.R.U32.HI R0, RZ, 0x7, R0 ;  /* 0x00000007ff007819 */ /* 0x000fe20000011600 */
        /* <DEDUP_REMOVED lines=8> */
[----:B------:R-:W0:Y:S01]  /*12f0*/  SHFL.IDX PT, R0, R0, RZ, 0x1f ;  /* 0x00001fff00007589 */ /* 0x000e2200000e0000 */
[----:B------:R-:W-:-:S02]  /*1300*/  CS2R R174, SRZ ;  /* 0x0000000000ae7805 */ /* 0x000fc4000001ff00 */
[----:B------:R-:W-:Y:S02]  /*1310*/  CS2R R176, SRZ ;  /* 0x0000000000b07805 */ /* 0x000fe4000001ff00 */
[----:B------:R-:W-:Y:S01]  /*1320*/  CS2R R178, SRZ ;  /* 0x0000000000b27805 */ /* 0x000fe2000001ff00 */
[----:B------:R1:W-:Y:S01]  /*1330*/  STL [R1+0x44], RZ ;  /* 0x000044ff01007387 */ /* 0x0003e20000100800 */
[----:B------:R-:W-:Y:S02]  /*1340*/  CS2R R180, SRZ ;  /* 0x0000000000b47805 */ /* 0x000fe4000001ff00 */
[----:B------:R-:W-:Y:S02]  /*1350*/  CS2R R182, SRZ ;  /* 0x0000000000b67805 */ /* 0x000fe4000001ff00 */
[----:B------:R-:W-:Y:S01]  /*1360*/  CS2R R184, SRZ ;  /* 0x0000000000b87805 */ /* 0x000fe2000001ff00 */
[----:B------:R1:W-:Y:S01]  /*1370*/  STL [R1+0x40], RZ ;  /* 0x000040ff01007387 */ /* 0x0003e20000100800 */
        /* <DEDUP_REMOVED lines=14> */
[----:B------:R-:W-:Y:S02]  /*1460*/  CS2R R208, SRZ ;  /* 0x0000000000d07805 */ /* 0x000fe4000001ff00 */
[----:B0-----:R-:W-:Y:S01]  /*1470*/  R2UR UR9, R0 ;  /* 0x00000000000972ca */ /* 0x001fe200000e0000 */
[----:B------:R1:W-:Y:S01]  /*1480*/  STL [R1+0x30], RZ ;  /* 0x000030ff01007387 */ /* 0x0003e20000100800 */
[----:B------:R-:W-:Y:S01]  /*1490*/  IMAD.MOV.U32 R0, RZ, RZ, RZ ;  /* 0x000000ffff007224 */ /* 0x000fe200078e00ff */
[----:B------:R-:W-:-:S02]  /*14a0*/  CS2R R210, SRZ ;  /* 0x0000000000d27805 */ /* 0x000fc4000001ff00 */
[----:B------:R-:W-:Y:S01]  /*14b0*/  CS2R R212, SRZ ;  /* 0x0000000000d47805 */ /* 0x000fe2000001ff00 */
[----:B------:R1:W-:Y:S01]  /*14c0*/  STL [R1+0x2c], RZ ;  /* 0x00002cff01007387 */ /* 0x0003e20000100800 */
[----:B------:R-:W-:Y:S02]  /*14d0*/  CS2R R214, SRZ ;  /* 0x0000000000d67805 */ /* 0x000fe4000001ff00 */
[----:B------:R-:W-:Y:S02]  /*14e0*/  CS2R R216, SRZ ;  /* 0x0000000000d87805 */ /* 0x000fe4000001ff00 */
[----:B------:R-:W-:Y:S01]  /*14f0*/  CS2R R218, SRZ ;  /* 0x0000000000da7805 */ /* 0x000fe2000001ff00 */
[----:B------:R1:W-:Y:S01]  /*1500*/  STL [R1+0x28], RZ ;  /* 0x000028ff01007387 */ /* 0x0003e20000100800 */
[----:B------:R-:W-:Y:S02]  /*1510*/  CS2R R220, SRZ ;  /* 0x0000000000dc7805 */ /* 0x000fe4000001ff00 */
[----:B------:R-:W-:-:S02]  /*1520*/  CS2R R222, SRZ ;  /* 0x0000000000de7805 */ /* 0x000fc4000001ff00 */
[----:B------:R-:W-:Y:S01]  /*1530*/  CS2R R224, SRZ ;  /* 0x0000000000e07805 */ /* 0x000fe2000001ff00 */
[----:B------:R1:W-:Y:S01]  /*1540*/  STL [R1+0x24], RZ ;  /* 0x000024ff01007387 */ /* 0x0003e20000100800 */
[----:B------:R-:W-:Y:S01]  /*1550*/  ULEA.HI UR10, UR9, UR9, URZ, 0x1 ;  /* 0x00000009090a7291 */ /* 0x000fe2000f8f083f */
[----:B------:R-:W-:Y:S01]  /*1560*/  CS2R R226, SRZ ;  /* 0x0000000000e27805 */ /* 0x000fe2000001ff00 */
[----:B------:R-:W-:Y:S01]  /*1570*/  IMAD.MOV.U32 R228, RZ, RZ, RZ ;  /* 0x000000ffffe47224 */ /* 0x000fe200078e00ff */
[----:B------:R1:W-:Y:S01]  /*1580*/  STL [R1+0x20], RZ ;  /* 0x000020ff01007387 */ /* 0x0003e20000100800 */
[----:B------:R-:W-:Y:S01]  /*1590*/  ULOP3.LUT UR10, UR10, 0x7fffe, URZ, 0xc0, !UPT ;  /* 0x0007fffe0a0a7892 */ /* 0x000fe2000f8ec03f */
[----:B------:R-:W-:Y:S02]  /*15a0*/  CS2R R24, SRZ ;  /* 0x0000000000187805 */ /* 0x000fe4000001ff00 */
[----:B------:R-:W-:Y:S01]  /*15b0*/  CS2R R26, SRZ ;  /* 0x00000000001a7805 */ /* 0x000fe2000001ff00 */
[----:B------:R1:W-:Y:S01]  /*15c0*/  STL [R1+0x1c], RZ ;  /* 0x00001cff01007387 */ /* 0x0003e20000100800 */
[----:B------:R-:W-:Y:S01]  /*15d0*/  UIADD3 UR10, UR9, -UR10, URZ ;  /* 0x8000000a090a7290 */ /* 0x000fe2000fffe03f */
[----:B------:R-:W-:-:S02]  /*15e0*/  CS2R R28, SRZ ;  /* 0x00000000001c7805 */ /* 0x000fc4000001ff00 */
[----:B---34-:R-:W-:Y:S01]  /*15f0*/  CS2R R30, SRZ ;  /* 0x00000000001e7805 */ /* 0x018fe2000001ff00 */
[----:B------:R1:W-:Y:S01]  /*1600*/  STL [R1+0x18], RZ ;  /* 0x000018ff01007387 */ /* 0x0003e20000100800 */
[----:B------:R-:W-:Y:S01]  /*1610*/  ULEA UR10, UR10, UR14, 0xd ;  /* 0x0000000e0a0a7291 */ /* 0x000fe2000f8e683f */
[----:B------:R-:W-:Y:S02]  /*1620*/  CS2R R32, SRZ ;  /* 0x0000000000207805 */ /* 0x000fe4000001ff00 */
[----:B------:R-:W-:Y:S01]  /*1630*/  CS2R R34, SRZ ;  /* 0x0000000000227805 */ /* 0x000fe2000001ff00 */
[----:B------:R1:W-:Y:S01]  /*1640*/  STL [R1+0x14], RZ ;  /* 0x000014ff01007387 */ /* 0x0003e20000100800 */
[----:B------:R-:W-:Y:S01]  /*1650*/  UIADD3 UR10, UR10, 0x100, URZ ;  /* 0x000001000a0a7890 */ /* 0x000fe2000fffe03f */
[----:B------:R-:W-:Y:S02]  /*1660*/  CS2R R36, SRZ ;  /* 0x0000000000247805 */ /* 0x000fe4000001ff00 */
[----:B------:R-:W-:Y:S01]  /*1670*/  CS2R R38, SRZ ;  /* 0x0000000000267805 */ /* 0x000fe2000001ff00 */
[----:B------:R1:W-:Y:S01]  /*1680*/  STL [R1+0x10], RZ ;  /* 0x000010ff01007387 */ /* 0x0003e20000100800 */
[----:B------:R-:W-:Y:S01]  /*1690*/  USHF.R.U32.HI UR10, URZ, 0x4, UR10 ;  /* 0x000000043f0a7899 */ /* 0x000fe2000801160a */
[----:B------:R-:W-:-:S02]  /*16a0*/  CS2R R40, SRZ ;  /* 0x0000000000287805 */ /* 0x000fc4000001ff00 */
[----:B------:R-:W-:Y:S01]  /*16b0*/  CS2R R42, SRZ ;  /* 0x00000000002a7805 */ /* 0x000fe2000001ff00 */
[----:B------:R1:W-:Y:S01]  /*16c0*/  STL [R1+0xc], RZ ;  /* 0x00000cff01007387 */ /* 0x0003e20000100800 */
[----:B------:R-:W-:Y:S01]  /*16d0*/  ULOP3.LUT UR15, UR10, 0x3fff, URZ, 0xc0, !UPT ;  /* 0x00003fff0a0f7892 */ /* 0x000fe2000f8ec03f */
        /* <DEDUP_REMOVED lines=10> */
[----:B------:R1:W-:Y:S01]  /*1780*/  STL [R1], RZ ;  /* 0x000000ff01007387 */ /* 0x0003e20000100800 */
[----:B------:R-:W-:Y:S02]  /*1790*/  CS2R R60, SRZ ;  /* 0x00000000003c7805 */ /* 0x000fe4000001ff00 */
[----:B------:R-:W-:Y:S02]  /*17a0*/  CS2R R62, SRZ ;  /* 0x00000000003e7805 */ /* 0x000fe4000001ff00 */
[----:B------:R-:W-:Y:S02]  /*17b0*/  CS2R R64, SRZ ;  /* 0x0000000000407805 */ /* 0x000fe4000001ff00 */
[----:B------:R-:W-:-:S02]  /*17c0*/  CS2R R66, SRZ ;  /* 0x0000000000427805 */ /* 0x000fc4000001ff00 */
[----:B------:R-:W-:Y:S02]  /*17d0*/  CS2R R68, SRZ ;  /* 0x0000000000447805 */ /* 0x000fe4000001ff00 */
[----:B------:R-:W-:Y:S02]  /*17e0*/  CS2R R70, SRZ ;  /* 0x0000000000467805 */ /* 0x000fe4000001ff00 */
        /* <DEDUP_REMOVED lines=39> */
[----:B------:R-:W-:Y:S01]  /*1a60*/  CS2R R150, SRZ ;  /* 0x0000000000967805 */ /* 0x000fe2000001ff00 */
[----:B-1----:R-:W-:Y:S06]  /*1a70*/  @!P0 BRA `(.L_x_13) ;  /* 0x0000001000948947 */ /* 0x002fec0003800000 */
[----:B------:R-:W-:-:S06]  /*1a80*/  UISETP.NE.AND UP0, UPT, UR25, 0x3, UPT ;  /* 0x000000031900788c */ /* 0x000fcc000bf05270 */
[----:B------:R-:W-:-:S13]  /*1a90*/  PLOP3.LUT P1, PT, PT, PT, UP0, 0x80, 0x0 ;  /* 0x000000000000781c */ /* 0x000fda0003f2f008 */
[----:B------:R-:W-:Y:S05]  /*1aa0*/  @!P1 BRA `(.L_x_14) ;  /* 0x0000000000049947 */ /* 0x000fea0003800000 */
[----:B------:R-:W-:Y:S01]  /*1ab0*/  BPT.TRAP 0x1 ;  /* 0x000000040000795c */ /* 0x000fe20000300000 */
.L_x_14:
[----:B------:R-:W-:Y:S01]  /*1ac0*/  ULEA UR6, UR5, UR14, 0x3 ;  /* 0x0000000e05067291 */ /* 0x000fe2000f8e183f */
[----:B------:R-:W-:-:S05]  /*1ad0*/  IMAD.U32 R0, RZ, RZ, UR4 ;  /* 0x00000004ff007e24 */ /* 0x000fca000f8e00ff */
[----:B------:R-:W-:-:S04]  /*1ae0*/  SHF.L.U32 R0, R0, 0x1f, RZ ;  /* 0x0000001f00007819 */ /* 0x000fc800000006ff */
[----:B------:R0:W1:Y:S01]  /*1af0*/  SYNCS.PHASECHK.TRANS64.TRYWAIT P0, [UR6], R0 ;  /* 0x00000000ff0075a7 */ /* 0x0000620008000146 */
[----:B------:R-:W-:Y:S05]  /*1b00*/  @!P1 BRA `(.L_x_15) ;  /* 0x0000000000049947 */ /* 0x000fea0003800000 */
[----:B------:R-:W-:Y:S01]  /*1b10*/  BPT.TRAP 0x1 ;  /* 0x000000040000795c */ /* 0x000fe20000300000 */
.L_x_15:
[----:B-1----:R-:W-:Y:S05]  /*1b20*/  @P0 BRA `(.L_x_16) ;  /* 0x0000000000080947 */ /* 0x002fea0003800000 */
[----:B------:R-:W1:Y:S02]  /*1b30*/  SYNCS.PHASECHK.TRANS64.TRYWAIT P0, [UR6], R0 ;  /* 0x00000000ff0075a7 */ /* 0x000e640008000146 */
[----:B-1----:R-:W-:Y:S05]  /*1b40*/  @!P0 BRA `(.L_x_17) ;  /* 0x000000e400448947 */ /* 0x002fea0003800000 */
.L_x_16:
[----:B------:R-:W-:Y:S01]  /*1b50*/  UIADD3 UR6, UR14, 0x10100, URZ ;  /* 0x000101000e067890 */ /* 0x000fe2000fffe03f */
[----:B------:R-:W-:Y:S01]  /*1b60*/  WARPGROUP.ARRIVE ;  /* 0x00000000000079c5 */ /* 0x000fe20000000000 */
[----:B------:R-:W-:Y:S01]  /*1b70*/  ULOP3.LUT UR8, UR15, 0x10000, URZ, 0xfc, !UPT ;  /* 0x000100000f087892 */ /* 0x000fe2000f8efc3f */
[----:B------:R2:W-:Y:S01]  /*1b80*/  STL [R1+0x6c], RZ ;  /* 0x00006cff01007387 */ /* 0x0005e20000100800 */
[----:B------:R-:W-:Y:S01]  /*1b90*/  USHF.R.U32.HI UR6, URZ, 0x4, UR6 ;  /* 0x000000043f067899 */ /* 0x000fe20008011606 */
[----:B01----:R-:W-:Y:S01]  /*1ba0*/  IMAD.MOV.U32 R0, RZ, RZ, RZ ;  /* 0x000000ffff007224 */ /* 0x003fe200078e00ff */
[----:B------:R-:W-:Y:S01]  /*1bb0*/  UMOV UR9, 0x40000040 ;  /* 0x4000004000097882 */ /* 0x000fe20000000000 */
[----:B------:R-:W-:Y:S01]  /*1bc0*/  UMOV UR11, 0x40000040 ;  /* 0x40000040000b7882 */ /* 0x000fe20000000000 */
[----:B------:R-:W-:Y:S01]  /*1bd0*/  ULOP3.LUT UR6, UR6, 0x3fff, URZ, 0xc0, !UPT ;  /* 0x00003fff06067892 */ /* 0x000fe2000f8ec03f */
[----:B------:R2:W-:Y:S01]  /*1be0*/  STL [R1+0x68], RZ ;  /* 0x000068ff01007387 */ /* 0x0005e20000100800 */
[----:B------:R-:W-:-:S02]  /*1bf0*/  CS2R R2, SRZ ;  /* 0x0000000000027805 */ /* 0x000fc4000001ff00 */
[----:B------:R-:W-:Y:S01]  /*1c00*/  CS2R R4, SRZ ;  /* 0x0000000000047805 */ /* 0x000fe2000001ff00 */
[----:B------:R-:W-:Y:S01]  /*1c10*/  ULOP3.LUT UR7, UR6, 0x10000, URZ, 0xfc, !UPT ;  /* 0x0001000006077892 */ /* 0x000fe2000f8efc3f */
[----:B------:R2:W-:Y:S01]  /*1c20*/  STL [R1+0x64], RZ ;  /* 0x000064ff01007387 */ /* 0x0005e20000100800 */
[----:B------:R-:W-:Y:S01]  /*1c30*/  ULEA UR6, UR5, UR8, 0xa ;  /* 0x0000000805067291 */ /* 0x000fe2000f8e503f */
[----:B------:R-:W-:Y:S01]  /*1c40*/  CS2R R6, SRZ ;  /* 0x0000000000067805 */ /* 0x000fe2000001ff00 */
[----:B------:R-:W-:Y:S01]  /*1c50*/  ULEA UR7, UR5, UR7, 0xb ;  /* 0x0000000705077291 */ /* 0x000fe2000f8e583f */
[----:B------:R2:W-:Y:S01]  /*1c60*/  STL [R1+0x60], RZ ;  /* 0x000060ff01007387 */ /* 0x0005e20000100800 */
[----:B------:R-:W-:Y:S02]  /*1c70*/  CS2R R8, SRZ ;  /* 0x0000000000087805 */ /* 0x000fe4000001ff00 */
[----:B------:R-:W-:Y:S02]  /*1c80*/  CS2R R10, SRZ ;  /* 0x00000000000a7805 */ /* 0x000fe4000001ff00 */
[----:B------:R-:W-:Y:S01]  /*1c90*/  CS2R R12, SRZ ;  /* 0x00000000000c7805 */ /* 0x000fe2000001ff00 */
[----:B------:R-:W-:Y:S01]  /*1ca0*/  UMOV UR8, UR6 ;  /* 0x0000000600087c82 */ /* 0x000fe20008000000 */
[----:B------:R2:W-:Y:S01]  /*1cb0*/  STL [R1+0x5c], RZ ;  /* 0x00005cff01007387 */ /* 0x0005e20000100800 */
[----:B------:R-:W-:Y:S01]  /*1cc0*/  UMOV UR10, UR7 ;  /* 0x00000007000a7c82 */ /* 0x000fe20008000000 */
[----:B------:R-:W-:Y:S01]  /*1cd0*/  CS2R R14, SRZ ;  /* 0x00000000000e7805 */ /* 0x000fe2000001ff00 */
[----:B------:R-:W-:Y:S01]  /*1ce0*/  QGMMA.64x256x32.F32.E4M3.E4M3 R24, gdesc[UR8], RZ, !UPT ;  /* 0x03e00000081879f3 */ /* 0x000fe2000c7008ff */
[----:B------:R-:W-:Y:S01]  /*1cf0*/  UIADD3 UR8, UR6, 0x2, URZ ;  /* 0x0000000206087890 */ /* 0x000fe2000fffe03f */
[----:B------:R2:W-:Y:S01]  /*1d00*/  STL [R1+0x58], RZ ;  /* 0x000058ff01007387 */ /* 0x0005e20000100800 */
[----:B------:R-:W-:Y:S01]  /*1d10*/  UIADD3 UR10, UR7, 0x2, URZ ;  /* 0x00000002070a7890 */ /* 0x000fe2000fffe03f */
[----:B------:R-:W-:Y:S01]  /*1d20*/  CS2R R16, SRZ ;  /* 0x0000000000107805 */ /* 0x000fe2000001ff00 */
[----:B------:R-:W-:Y:S01]  /*1d30*/  UMOV UR9, 0x40000040 ;  /* 0x4000004000097882 */ /* 0x000fe20000000000 */
[----:B------:R-:W-:Y:S01]  /*1d40*/  UMOV UR11, 0x40000040 ;  /* 0x40000040000b7882 */ /* 0x000fe20000000000 */
        /* <DEDUP_REMOVED lines=54> */
[----:B------:R-:W-:Y:S01]  /*20b0*/  CS2R R226, SRZ ;  /* 0x0000000000e27805 */ /* 0x000fe2000001ff00 */
[----:B------:R-:W-:Y:S01]  /*20c0*/  IMAD.MOV.U32 R228, RZ, RZ, RZ ;  /* 0x000000ffffe47224 */ /* 0x000fe200078e00ff */
[----:B------:R2:W-:Y:S04]  /*20d0*/  STL [R1+0x1c], RZ ;  /* 0x00001cff01007387 */ /* 0x0005e80000100800 */
[----:B------:R2:W-:Y:S04]  /*20e0*/  STL [R1+0x18], RZ ;  /* 0x000018ff01007387 */ /* 0x0005e80000100800 */
[----:B------:R2:W-:Y:S04]  /*20f0*/  STL [R1+0x14], RZ ;  /* 0x000014ff01007387 */ /* 0x0005e80000100800 */
[----:B------:R2:W-:Y:S04]  /*2100*/  STL [R1+0x10], RZ ;  /* 0x000010ff01007387 */ /* 0x0005e80000100800 */
[----:B------:R2:W-:Y:S04]  /*2110*/  STL [R1+0xc], RZ ;  /* 0x00000cff01007387 */ /* 0x0005e80000100800 */
[----:B------:R2:W-:Y:S04]  /*2120*/  STL [R1+0x8], RZ ;  /* 0x000008ff01007387 */ /* 0x0005e80000100800 */
[----:B------:R2:W-:Y:S04]  /*2130*/  STL [R1+0x4], RZ ;  /* 0x000004ff01007387 */ /* 0x0005e80000100800 */
[----:B------:R2:W-:Y:S01]  /*2140*/  STL [R1], RZ ;  /* 0x000000ff01007387 */ /* 0x0005e20000100800 */
[----:B------:R-:W-:Y:S01]  /*2150*/  QGMMA.64x256x32.F32.E4M3.E4M3 R24, gdesc[UR8], R24 ;  /* 0x03e00000081879f3 */ /* 0x000fe20008700818 */
[----:B------:R-:W-:-:S02]  /*2160*/  UIADD3 UR8, UR6, 0x4, URZ ;  /* 0x0000000406087890 */ /* 0x000fc4000fffe03f */
[----:B------:R-:W-:Y:S01]  /*2170*/  UIADD3 UR10, UR7, 0x4, URZ ;  /* 0x00000004070a7890 */ /* 0x000fe2000fffe03f */
[----:B------:R-:W-:Y:S01]  /*2180*/  UMOV UR9, 0x40000040 ;  /* 0x4000004000097882 */ /* 0x000fe20000000000 */
[----:B------:R-:W-:-:S15]  /*2190*/  UMOV UR11, 0x40000040 ;  /* 0x40000040000b7882 */ /* 0x000fde0000000000 */
[----:B------:R-:W-:-:S08]  /*21a0*/  NOP ;  /* 0x0000000000007918 */ /* 0x000fd00000000000 */
[----:B------:R-:W-:Y:S01]  /*21b0*/  QGMMA.64x256x32.F32.E4M3.E4M3 R24, gdesc[UR8], R24 ;  /* 0x03e00000081879f3 */ /* 0x000fe20008700818 */
[----:B------:R-:W-:Y:S02]  /*21c0*/  UIADD3 UR10, UR7, 0x6, URZ ;  /* 0x00000006070a7890 */ /* 0x000fe4000fffe03f */
[----:B------:R-:W-:Y:S01]  /*21d0*/  UIADD3 UR8, UR6, 0x6, URZ ;  /* 0x0000000606087890 */ /* 0x000fe2000fffe03f */
[----:B------:R-:W-:Y:S01]  /*21e0*/  ULDC UR7, c[0x0][0x50c] ;  /* 0x0001430000077ab9 */ /* 0x000fe20000000800 */
[----:B------:R-:W-:Y:S01]  /*21f0*/  UMOV UR9, 0x40000040 ;  /* 0x4000004000097882 */ /* 0x000fe20000000000 */
[----:B------:R-:W-:Y:S01]  /*2200*/  UISETP.NE.AND UP0, UPT, UR7, 0x4, UPT ;  /* 0x000000040700788c */ /* 0x000fe2000bf05270 */
[----:B------:R-:W-:Y:S01]  /*2210*/  UMOV UR11, 0x40000040 ;  /* 0x40000040000b7882 */ /* 0x000fe20000000000 */
[----:B------:R-:W-:Y:S02]  /*2220*/  UMOV UR6, 0x4 ;  /* 0x0000000400067882 */ /* 0x000fe40000000000 */
[----:B------:R-:W-:-:S06]  /*2230*/  USEL UR7, URZ, 0x1, UP0 ;  /* 0x000000013f077887 */ /* 0x000fcc0008000000 */
[----:B------:R-:W-:-:S12]  /*2240*/  ISETP.NE.AND P0, PT, RZ, UR7, PT ;  /* 0x00000007ff007c0c */ /* 0x000fd8000bf05270 */
[----:B------:R-:W-:Y:S01]  /*2250*/  QGMMA.64x256x32.F32.E4M3.E4M3 R24, gdesc[UR8], R24, gsb0 ;  /* 0x03e00000081879f3 */ /* 0x000fe20008000818 */
[----:B--2---:R-:W-:Y:S05]  /*2260*/  @!P0 BRA `(.L_x_18) ;  /* 0x0000000800808947 */ /* 0x004fea0003800000 */
[----:B------:R-:W-:Y:S02]  /*2270*/  WARPGROUP.DEPBAR.LE gsb0, 0x0 ;  /* 0x00008000000079c5 */ /* 0x000fe40000010000 */
[----:B------:R-:W-:-:S01]  /*2280*/  FADD R227, RZ, R25 ;  /* 0x00000019ffe37221 */ /* 0x000fc20000000000 */
[----:B------:R-:W-:Y:S01]  /*2290*/  FADD R228, RZ, R24 ;  /* 0x00000018ffe47221 */ /* 0x000fe20000000000 */
[----:B------:R-:W-:-:S01]  /*22a0*/  FADD R226, RZ, R26 ;  /* 0x0000001affe27221 */ /* 0x000fc20000000000 */
[----:B------:R-:W-:Y:S01]  /*22b0*/  FADD R225, RZ, R27 ;  /* 0x0000001bffe17221 */ /* 0x000fe20000000000 */
[----:B------:R-:W-:-:S01]  /*22c0*/  FADD R224, RZ, R28 ;  /* 0x0000001cffe07221 */ /* 0x000fc20000000000 */
[----:B------:R0:W-:Y:S01]  /*22d0*/  STL [R1+0x80], R227 ;  /* 0x000080e301007387 */ /* 0x0001e20000100800 */
[----:B------:R-:W-:-:S01]  /*22e0*/  FADD R223, RZ, R29 ;  /* 0x0000001dffdf7221 */ /* 0x000fc20000000000 */
[----:B------:R-:W-:Y:S01]  /*22f0*/  FADD R222, RZ, R30 ;  /* 0x0000001effde7221 */ /* 0x000fe20000000000 */
[----:B------:R-:W-:-:S01]  /*2300*/  FADD R221, RZ, R31 ;  /* 0x0000001fffdd7221 */ /* 0x000fc20000000000 */
[----:B------:R-:W-:Y:S01]  /*2310*/  FADD R220, RZ, R32 ;  /* 0x00000020ffdc7221 */ /* 0x000fe20000000000 */
[----:B------:R-:W-:-:S01]  /*2320*/  FADD R219, RZ, R33 ;  /* 0x00000021ffdb7221 */ /* 0x000fc20000000000 */
[----:B------:R-:W-:Y:S01]  /*2330*/  FADD R218, RZ, R34 ;  /* 0x00000022ffda7221 */ /* 0x000fe20000000000 */
[----:B------:R-:W-:-:S01]  /*2340*/  FADD R217, RZ, R35 ;  /* 0x00000023ffd97221 */ /* 0x000fc20000000000 */
[----:B------:R-:W-:Y:S01]  /*2350*/  FADD R216, RZ, R36 ;  /* 0x00000024ffd87221 */ /* 0x000fe20000000000 */
[----:B------:R-:W-:-:S01]  /*2360*/  FADD R215, RZ, R37 ;  /* 0x00000025ffd77221 */ /* 0x000fc20000000000 */
[----:B0-----:R-:W-:Y:S01]  /*2370*/  FADD R227, RZ, R124 ;  /* 0x0000007cffe37221 */ /* 0x001fe20000000000 */
[----:B------:R-:W-:-:S01]  /*2380*/  FADD R214, RZ, R38 ;  /* 0x00000026ffd67221 */ /* 0x000fc20000000000 */
[----:B------:R-:W-:Y:S01]  /*2390*/  FADD R213, RZ, R39 ;  /* 0x00000027ffd57221 */ /* 0x000fe20000000000 */
[----:B------:R-:W-:-:S01]  /*23a0*/  FADD R212, RZ, R40 ;  /* 0x00000028ffd47221 */ /* 0x000fc20000000000 */
[----:B------:R-:W-:Y:S01]  /*23b0*/  FADD R211, RZ, R41 ;  /* 0x00000029ffd37221 */ /* 0x000fe20000000000 */
[----:B------:R0:W-:Y:S01]  /*23c0*/  STL [R1], R227 ;  /* 0x000000e301007387 */ /* 0x0001e20000100800 */
        /* <DEDUP_REMOVED lines=94> */
[----:B0-----:R-:W-:-:S05]  /*29b0*/  FADD R227, RZ, R131 ;  /* 0x00000083ffe37221 */ /* 0x001fca0000000000 */
[----:B------:R0:W-:Y:S02]  /*29c0*/  STL [R1+0x1c], R227 ;  /* 0x00001ce301007387 */ /* 0x0001e40000100800 */
        /* <DEDUP_REMOVED lines=39> */
[----:B------:R0:W-:Y:S04]  /*2c40*/  STL [R1+0x6c], R227 ;  /* 0x00006ce301007387 */ /* 0x0001e80000100800 */
[----:B0-----:R0:W5:Y:S01]  /*2c50*/  LDL.LU R227, [R1+0x80] ;  /* 0x0000800001e37983 */ /* 0x0011620000300800 */
[----:B------:R-:W-:-:S05]  /*2c60*/  UMOV UR6, URZ ;  /* 0x0000003f00067c82 */ /* 0x000fca0008000000 */
.L_x_18:
[----:B------:R-:W-:Y:S01]  /*2c70*/  UIADD3 UR16, UR5, 0x1, URZ ;  /* 0x0000000105107890 */ /* 0x000fe2000fffe03f */
[----:B------:R-:W-:-:S03]  /*2c80*/  UMOV UR8, 0x1 ;  /* 0x0000000100087882 */ /* 0x000fc60000000000 */
[----:B------:R-:W-:-:S04]  /*2c90*/  UISETP.NE.AND UP0, UPT, UR16, 0x4, UPT ;  /* 0x000000041000788c */ /* 0x000fc8000bf05270 */
[----:B------:R-:W-:Y:S02]  /*2ca0*/  USEL UR17, URZ, 0x1, UP0 ;  /* 0x000000013f117887 */ /* 0x000fe40008000000 */
[----:B------:R-:W-:Y:S02]  /*2cb0*/  USEL UR16, UR16, URZ, UP0 ;  /* 0x0000003f10107287 */ /* 0x000fe40008000000 */
[----:B------:R-:W-:-:S12]  /*2cc0*/  ULOP3.LUT UR17, UR4, UR17, URZ, 0x3c, !UPT ;  /* 0x0000001104117292 */ /* 0x000fd8000f8e3c3f */
.L_x_13:
[----:B------:R-:W-:-:S04]  /*2cd0*/  UISETP.LT.AND UP0, UPT, UR12, 0x1, UPT ;  /* 0x000000010c00788c */ /* 0x000fc8000bf01270 */
[----:B------:R-:W-:-:S04]  /*2ce0*/  USEL UR9, UR12, 0x1, UP0 ;  /* 0x000000010c097887 */ /* 0x000fc80008000000 */
[----:B------:R-:W-:-:S04]  /*2cf0*/  UIADD3 UR19, UR12, -UR9, URZ ;  /* 0x800000090c137290 */ /* 0x000fc8000fffe03f */
[----:B------:R-:W-:-:S06]  /*2d00*/  UISETP.GE.AND UP0, UPT, UR19, 0x1, UPT ;  /* 0x000000011300788c */ /* 0x000fcc000bf06270 */
[----:B------:R-:W-:-:S13]  /*2d10*/  PLOP3.LUT P0, PT, PT, PT, UP0, 0x80, 0x0 ;  /* 0x000000000000781c */ /* 0x000fda0003f0f008 */
[----:B------:R-:W-:Y:S05]  /*2d20*/  @!P0 BRA `(.L_x_19) ;  /* 0x0000001000b88947 */ /* 0x000fea0003800000 */
[----:B------:R-:W-:Y:S01]  /*2d30*/  UMOV UR18, UR5 ;  /* 0x0000000500127c82 */ /* 0x000fe20008000000 */
[----:B------:R-:W-:-:S05]  /*2d40*/  ULDC UR27, c[0x0][0x50c] ;  /* 0x00014300001b7ab9 */ /* 0x000fca0000000800 */
.L_x_27:
[----:B------:R-:W-:-:S06]  /*2d50*/  UISETP.NE.AND UP0, UPT, UR25, 0x3, UPT ;  /* 0x000000031900788c */ /* 0x000fcc000bf05270 */
[----:B------:R-:W-:-:S13]  /*2d60*/  PLOP3.LUT P1, PT, PT, PT, UP0, 0x80, 0x0 ;  /* 0x000000000000781c */ /* 0x000fda0003f2f008 */
[----:B-1---5:R-:W-:Y:S05]  /*2d70*/  @!P1 BRA `(.L_x_20) ;  /* 0x0000000000049947 */ /* 0x022fea0003800000 */
[----:B------:R-:W-:Y:S01]  /*2d80*/  BPT.TRAP 0x1 ;  /* 0x000000040000795c */ /* 0x000fe20000300000 */
.L_x_20:
[----:B------:R-:W1:Y:S01]  /*2d90*/  S2UR UR9, SR_CgaCtaId ;  /* 0x00000000000979c3 */ /* 0x000e620000008800 */
[----:B------:R-:W-:Y:S01]  /*2da0*/  UMOV UR14, 0x400 ;  /* 0x00000400000e7882 */ /* 0x000fe20000000000 */
[----:B------:R-:W-:-:S05]  /*2db0*/  IMAD.U32 R229, RZ, RZ, UR17 ;  /* 0x00000011ffe57e24 */ /* 0x000fca000f8e00ff */
[----:B------:R-:W-:Y:S01]  /*2dc0*/  SHF.L.U32 R229, R229, 0x1f, RZ ;  /* 0x0000001fe5e57819 */ /* 0x000fe200000006ff */
[----:B-1----:R-:W-:-:S04]  /*2dd0*/  ULEA UR14, UR9, UR14, 0x18 ;  /* 0x0000000e090e7291 */ /* 0x002fc8000f8ec03f */
[----:B------:R-:W-:-:S09]  /*2de0*/  ULEA UR9, UR16, UR14, 0x3 ;  /* 0x0000000e10097291 */ /* 0x000fd2000f8e183f */
[----:B------:R1:W2:Y:S01]  /*2df0*/  SYNCS.PHASECHK.TRANS64.TRYWAIT P0, [UR9], R229 ;  /* 0x000000e5ff0075a7 */ /* 0x0002a20008000149 */
[----:B------:R-:W-:Y:S05]  /*2e00*/  @!P1 BRA `(.L_x_21) ;  /* 0x0000000000049947 */ /* 0x000fea0003800000 */
[----:B------:R-:W-:Y:S01]  /*2e10*/  BPT.TRAP 0x1 ;  /* 0x000000040000795c */ /* 0x000fe20000300000 */
.L_x_21:
[----:B--2---:R-:W-:Y:S05]  /*2e20*/  @P0 BRA `(.L_x_22) ;  /* 0x0000000000080947 */ /* 0x004fea0003800000 */
[----:B------:R-:W2:Y:S02]  /*2e30*/  SYNCS.PHASECHK.TRANS64.TRYWAIT P0, [UR9], R229 ;  /* 0x000000e5ff0075a7 */ /* 0x000ea40008000149 */
[----:B--2---:R-:W-:Y:S05]  /*2e40*/  @!P0 BRA `(.L_x_23) ;  /* 0x000000d0009c8947 */ /* 0x004fea0003800000 */
.L_x_22:
[----:B------:R-:W-:Y:S01]  /*2e50*/  UIADD3 UR9, UR14, 0x10100, URZ ;  /* 0x000101000e097890 */ /* 0x000fe2000fffe03f */
[----:B------:R-:W-:Y:S01]  /*2e60*/  WARPGROUP.ARRIVE ;  /* 0x00000000000079c5 */ /* 0x000fe20000000000 */
[----:B------:R-:W-:Y:S02]  /*2e70*/  UISETP.NE.AND UP0, UPT, UR7, URZ, UPT ;  /* 0x0000003f0700728c */ /* 0x000fe4000bf05270 */
[----:B------:R-:W-:Y:S02]  /*2e80*/  USHF.R.U32.HI UR9, URZ, 0x4, UR9 ;  /* 0x000000043f097899 */ /* 0x000fe40008011609 */
[----:B------:R-:W-:Y:S02]  /*2e90*/  USEL UR8, UR8, URZ, !UP0 ;  /* 0x0000003f08087287 */ /* 0x000fe4000c000000 */
[----:B------:R-:W-:Y:S02]  /*2ea0*/  ULOP3.LUT UR9, UR9, 0x3fff, URZ, 0xc0, !UPT ;  /* 0x00003fff09097892 */ /* 0x000fe4000f8ec03f */
[----:B------:R-:W-:-:S02]  /*2eb0*/  ULOP3.LUT UR7, UR15, 0x10000, URZ, 0xfc, !UPT ;  /* 0x000100000f077892 */ /* 0x000fc4000f8efc3f */
[----:B------:R-:W-:Y:S02]  /*2ec0*/  ULOP3.LUT UR9, UR9, 0x10000, URZ, 0xfc, !UPT ;  /* 0x0001000009097892 */ /* 0x000fe4000f8efc3f */
[----:B------:R-:W-:Y:S02]  /*2ed0*/  UISETP.NE.U32.AND UP0, UPT, UR8, URZ, UPT ;  /* 0x0000003f0800728c */ /* 0x000fe4000bf05070 */
[----:B------:R-:W-:Y:S02]  /*2ee0*/  ULEA UR7, UR16, UR7, 0xa ;  /* 0x0000000710077291 */ /* 0x000fe4000f8e503f */
[----:B------:R-:W-:Y:S01]  /*2ef0*/  ULEA UR26, UR16, UR9, 0xb ;  /* 0x00000009101a7291 */ /* 0x000fe2000f8e583f */
[----:B------:R-:W-:Y:S02]  /*2f00*/  UMOV UR11, 0x40000040 ;  /* 0x40000040000b7882 */ /* 0x000fe40000000000 */
[----:B------:R-:W-:Y:S01]  /*2f10*/  UMOV UR9, 0x40000040 ;  /* 0x4000004000097882 */ /* 0x000fe20000000000 */
[----:B------:R-:W-:Y:S01]  /*2f20*/  UIADD3 UR6, UR6, 0x4, URZ ;  /* 0x0000000406067890 */ /* 0x000fe2000fffe03f */
[----:B------:R-:W-:-:S02]  /*2f30*/  UMOV UR8, UR7 ;  /* 0x0000000700087c82 */ /* 0x000fc40008000000 */
[----:B------:R-:W-:Y:S02]  /*2f40*/  UMOV UR10, UR26 ;  /* 0x0000001a000a7c82 */ /* 0x000fe40008000000 */
[----:B------:R-:W-:Y:S01]  /*2f50*/  QGMMA.64x256x32.F32.E4M3.E4M3 R24, gdesc[UR8], R24, UP0 ;  /* 0x03e00000081879f3 */ /* 0x000fe2000bf00818 */
[----:B------:R-:W-:Y:S02]  /*2f60*/  UIADD3 UR8, UR7, 0x2, URZ ;  /* 0x0000000207087890 */ /* 0x000fe4000fffe03f */
[----:B------:R-:W-:Y:S01]  /*2f70*/  UIADD3 UR10, UR26, 0x2, URZ ;  /* 0x000000021a0a7890 */ /* 0x000fe2000fffe03f */
[----:B------:R-:W-:Y:S01]  /*2f80*/  UMOV UR9, 0x40000040 ;  /* 0x4000004000097882 */ /* 0x000fe20000000000 */
[----:B------:R-:W-:Y:S01]  /*2f90*/  UMOV UR11, 0x40000040 ;  /* 0x40000040000b7882 */ /* 0x000fe20000000000 */
[----:B------:R-:W-:-:S15]  /*2fa0*/  UISETP.NE.AND UP0, UPT, UR6, UR27, UPT ;  /* 0x0000001b0600728c */ /* 0x000fde000bf05270 */
[----:B------:R-:W-:-:S07]  /*2fb0*/  NOP ;  /* 0x0000000000007918 */ /* 0x000fce0000000000 */
[----:B------:R-:W-:Y:S01]  /*2fc0*/  QGMMA.64x256x32.F32.E4M3.E4M3 R24, gdesc[UR8], R24 ;  /* 0x03e00000081879f3 */ /* 0x000fe20008700818 */
[----:B------:R-:W-:Y:S02]  /*2fd0*/  UIADD3 UR8, UR7, 0x4, URZ ;  /* 0x0000000407087890 */ /* 0x000fe4000fffe03f */
[----:B------:R-:W-:Y:S01]  /*2fe0*/  UIADD3 UR10, UR26, 0x4, URZ ;  /* 0x000000041a0a7890 */ /* 0x000fe2000fffe03f */
[----:B------:R-:W-:Y:S01]  /*2ff0*/  UMOV UR9, 0x40000040 ;  /* 0x4000004000097882 */ /* 0x000fe20000000000 */
[----:B------:R-:W-:-:S15]  /*3000*/  UMOV UR11, 0x40000040 ;  /* 0x40000040000b7882 */ /* 0x000fde0000000000 */
[----:B------:R-:W-:-:S08]  /*3010*/  NOP ;  /* 0x0000000000007918 */ /* 0x000fd00000000000 */
[----:B------:R-:W-:Y:S01]  /*3020*/  QGMMA.64x256x32.F32.E4M3.E4M3 R24, gdesc[UR8], R24 ;  /* 0x03e00000081879f3 */ /* 0x000fe20008700818 */
[----:B------:R-:W-:Y:S02]  /*3030*/  UIADD3 UR8, UR7, 0x6, URZ ;  /* 0x0000000607087890 */ /* 0x000fe4000fffe03f */
[----:B------:R-:W-:Y:S01]  /*3040*/  UIADD3 UR10, UR26, 0x6, URZ ;  /* 0x000000061a0a7890 */ /* 0x000fe2000fffe03f */
[----:B------:R-:W-:Y:S01]  /*3050*/  UMOV UR9, 0x40000040 ;  /* 0x4000004000097882 */ /* 0x000fe20000000000 */
[----:B------:R-:W-:Y:S01]  /*3060*/  UMOV UR11, 0x40000040 ;  /* 0x40000040000b7882 */ /* 0x000fe20000000000 */
[----:B------:R-:W-:-:S06]  /*3070*/  USEL UR7, URZ, 0x1, UP0 ;  /* 0x000000013f077887 */ /* 0x000fcc0008000000 */
[----:B------:R-:W-:-:S15]  /*3080*/  ISETP.NE.AND P0, PT, RZ, UR7, PT ;  /* 0x00000007ff007c0c */ /* 0x000fde000bf05270 */
[----:B------:R-:W-:-:S01]  /*3090*/  NOP ;  /* 0x0000000000007918 */ /* 0x000fc20000000000 */
[----:B------:R-:W-:Y:S03]  /*30a0*/  QGMMA.64x256x32.F32.E4M3.E4M3 R24, gdesc[UR8], R24, gsb0 ;  /* 0x03e00000081879f3 */ /* 0x000fe60008000818 */
[----:B------:R-:W-:Y:S02]  /*30b0*/  WARPGROUP.DEPBAR.LE gsb0, 0x1 ;  /* 0x00008000000079c5 */ /* 0x000fe40000010100 */
[----:B------:R-:W-:Y:S05]  /*30c0*/  @!P0 BRA `(.L_x_24) ;  /* 0x0000000c00708947 */ /* 0x000fea0003800000 */
[----:B------:R-:W-:Y:S02]  /*30d0*/  WARPGROUP.DEPBAR.LE gsb0, 0x0 ;  /* 0x00008000000079c5 */ /* 0x000fe40000010000 */
[----:B-----5:R-:W-:-:S01]  /*30e0*/  FADD R227, R25, R227 ;  /* 0x000000e319e37221 */ /* 0x020fc20000000000 */
[----:B------:R-:W-:Y:S01]  /*30f0*/  FADD R226, R26, R226 ;  /* 0x000000e21ae27221 */ /* 0x000fe20000000000 */
[----:B------:R-:W-:-:S01]  /*3100*/  FADD R225, R27, R225 ;  /* 0x000000e11be17221 */ /* 0x000fc20000000000 */
[----:B------:R-:W-:Y:S01]  /*3110*/  FADD R224, R28, R224 ;  /* 0x000000e01ce07221 */ /* 0x000fe20000000000 */
[----:B------:R-:W-:-:S01]  /*3120*/  FADD R223, R29, R223 ;  /* 0x000000df1ddf7221 */ /* 0x000fc20000000000 */
[----:B------:R2:W-:Y:S01]  /*3130*/  STL [R1+0x80], R227 ;  /* 0x000080e301007387 */ /* 0x0005e20000100800 */
[----:B------:R-:W-:-:S01]  /*3140*/  FADD R222, R30, R222 ;  /* 0x000000de1ede7221 */ /* 0x000fc20000000000 */
[----:B------:R-:W-:Y:S01]  /*3150*/  FADD R221, R31, R221 ;  /* 0x000000dd1fdd7221 */ /* 0x000fe20000000000 */
[----:B------:R-:W-:-:S01]  /*3160*/  FADD R220, R32, R220 ;  /* 0x000000dc20dc7221 */ /* 0x000fc20000000000 */
[----:B------:R-:W-:Y:S01]  /*3170*/  FADD R219, R33, R219 ;  /* 0x000000db21db7221 */ /* 0x000fe20000000000 */
[----:B------:R-:W-:-:S01]  /*3180*/  FADD R218, R34, R218 ;  /* 0x000000da22da7221 */ /* 0x000fc20000000000 */
[----:B------:R-:W-:Y:S01]  /*3190*/  FADD R217, R35, R217 ;  /* 0x000000d923d97221 */ /* 0x000fe20000000000 */
[----:B------:R-:W-:-:S01]  /*31a0*/  FADD R216, R36, R216 ;  /* 0x000000d824d87221 */ /* 0x000fc20000000000 */
[----:B------:R-:W-:Y:S01]  /*31b0*/  FADD R215, R37, R215 ;  /* 0x000000d725d77221 */ /* 0x000fe20000000000 */
[----:B------:R-:W-:-:S01]  /*31c0*/  FADD R214, R38, R214 ;  /* 0x000000d626d67221 */ /* 0x000fc20000000000 */
[----:B--2---:R-:W2:Y:S01]  /*31d0*/  LDL.LU R227, [R1+0x28] ;  /* 0x0000280001e37983 */ /* 0x004ea20000300800 */
[----:B------:R-:W-:-:S01]  /*31e0*/  FADD R213, R39, R213 ;  /* 0x000000d527d57221 */ /* 0x000fc20000000000 */
[----:B------:R-:W-:Y:S01]  /*31f0*/  FADD R212, R40, R212 ;  /* 0x000000d428d47221 */ /* 0x000fe20000000000 */
[----:B------:R-:W-:-:S01]  /*3200*/  FADD R211, R41, R211 ;  /* 0x000000d329d37221 */ /* 0x000fc20000000000 */
[----:B------:R3:W-:Y:S01]  /*3210*/  STL [R1+0x84], R226 ;  /* 0x000084e201007387 */ /* 0x0007e20000100800 */
[----:B------:R-:W-:-:S03]  /*3220*/  FADD R228, R24, R228 ;  /* 0x000000e418e47221 */ /* 0x000fc60000000000 */
[----:B---3--:R-:W3:Y:S04]  /*3230*/  LDL.LU R226, [R1+0x24] ;  /* 0x0000240001e27983 */ /* 0x008ee80000300800 */
[----:B------:R4:W-:Y:S04]  /*3240*/  STL [R1+0x88], R225 ;  /* 0x000088e101007387 */ /* 0x0009e80000100800 */
[----:B----4-:R-:W4:Y:S04]  /*3250*/  LDL.LU R225, [R1+0x20] ;  /* 0x0000200001e17983 */ /* 0x010f280000300800 */
[----:B------:R0:W-:Y:S04]  /*3260*/  STL [R1+0x8c], R224 ;  /* 0x00008ce001007387 */ /* 0x0001e80000100800 */
[----:B0-----:R-:W4:Y:S04]  /*3270*/  LDL.LU R224, [R1+0x1c] ;  /* 0x00001c0001e07983 */ /* 0x001f280000300800 */
        /* <DEDUP_REMOVED lines=13> */
[----:B0-----:R-:W4:Y:S04]  /*3350*/  LDL.LU R217, [R1] ;  /* 0x0000000001d97983 */ /* 0x001f280000300800 */
[----:B------:R-:W-:Y:S04]  /*3360*/  STL [R1+0xac], R216 ;  /* 0x0000acd801007387 */ /* 0x000fe80000100800 */
[----:B------:R-:W-:Y:S04]  /*3370*/  STL [R1+0xb0], R215 ;  /* 0x0000b0d701007387 */ /* 0x000fe80000100800 */
[----:B------:R-:W-:Y:S04]  /*3380*/  STL [R1+0xb4], R214 ;  /* 0x0000b4d601007387 */ /* 0x000fe80000100800 */
[----:B------:R-:W-:Y:S04]  /*3390*/  STL [R1+0xb8], R213 ;  /* 0x0000b8d501007387 */ /* 0x000fe80000100800 */
[----:B------:R-:W-:Y:S04]  /*33a0*/  STL [R1+0xbc], R212 ;  /* 0x0000bcd401007387 */ /* 0x000fe80000100800 */
[----:B------:R0:W-:Y:S01]  /*33b0*/  STL [R1+0xc0], R211 ;  /* 0x0000c0d301007387 */ /* 0x0001e20000100800 */
[----:B--2---:R-:W-:-:S01]  /*33c0*/  FADD R227, R134, R227 ;  /* 0x000000e386e37221 */ /* 0x004fc20000000000 */
[----:B---3--:R-:W-:Y:S01]  /*33d0*/  FADD R226, R133, R226 ;  /* 0x000000e285e27221 */ /* 0x008fe20000000000 */
[----:B----4-:R-:W-:-:S01]  /*33e0*/  FADD R225, R132, R225 ;  /* 0x000000e184e17221 */ /* 0x010fc20000000000 */
[----:B------:R-:W-:Y:S01]  /*33f0*/  FADD R224, R131, R224 ;  /* 0x000000e083e07221 */ /* 0x000fe20000000000 */
[----:B------:R-:W-:-:S01]  /*3400*/  FADD R223, R130, R223 ;  /* 0x000000df82df7221 */ /* 0x000fc20000000000 */
[----:B------:R-:W-:Y:S01]  /*3410*/  FADD R222, R129, R222 ;  /* 0x000000de81de7221 */ /* 0x000fe20000000000 */
[----:B------:R-:W-:-:S01]  /*3420*/  FADD R221, R128, R221 ;  /* 0x000000dd80dd7221 */ /* 0x000fc20000000000 */
[----:B------:R-:W-:Y:S01]  /*3430*/  FADD R220, R127, R220 ;  /* 0x000000dc7fdc7221 */ /* 0x000fe20000000000 */
[----:B------:R-:W-:-:S01]  /*3440*/  FADD R219, R126, R219 ;  /* 0x000000db7edb7221 */ /* 0x000fc20000000000 */
[----:B------:R-:W-:Y:S01]  /*3450*/  FADD R218, R125, R218 ;  /* 0x000000da7dda7221 */ /* 0x000fe20000000000 */
[----:B------:R-:W-:-:S05]  /*3460*/  FADD R217, R124, R217 ;  /* 0x000000d97cd97221 */ /* 0x000fca0000000000 */
[----:B------:R2:W-:Y:S04]  /*3470*/  STL [R1], R217 ;  /* 0x000000d901007387 */ /* 0x0005e80000100800 */
[----:B------:R3:W-:Y:S04]  /*3480*/  STL [R1+0x4], R218 ;  /* 0x000004da01007387 */ /* 0x0007e80000100800 */
[----:B------:R4:W-:Y:S04]  /*3490*/  STL [R1+0x8], R219 ;  /* 0x000008db01007387 */ /* 0x0009e80000100800 */
[----:B------:R1:W-:Y:S04]  /*34a0*/  STL [R1+0xc], R220 ;  /* 0x00000cdc01007387 */ /* 0x0003e80000100800 */
[----:B------:R1:W-:Y:S04]  /*34b0*/  STL [R1+0x10], R221 ;  /* 0x000010dd01007387 */ /* 0x0003e80000100800 */
[----:B------:R1:W-:Y:S04]  /*34c0*/  STL [R1+0x14], R222 ;  /* 0x000014de01007387 */ /* 0x0003e80000100800 */
[----:B------:R1:W-:Y:S04]  /*34d0*/  STL [R1+0x18], R223 ;  /* 0x000018df01007387 */ /* 0x0003e80000100800 */
[----:B------:R1:W-:Y:S04]  /*34e0*/  STL [R1+0x1c], R224 ;  /* 0x00001ce001007387 */ /* 0x0003e80000100800 */
[----:B0-----:R-:W4:Y:S04]  /*34f0*/  LDL.LU R211, [R1+0x2c] ;  /* 0x00002c0001d37983 */ /* 0x001f280000300800 */
[----:B------:R0:W-:Y:S04]  /*3500*/  STL [R1+0x20], R225 ;  /* 0x000020e101007387 */ /* 0x0001e80000100800 */
[----:B------:R-:W4:Y:S04]  /*3510*/  LDL.LU R212, [R1+0x30] ;  /* 0x0000300001d47983 */ /* 0x000f280000300800 */
[----:B------:R0:W-:Y:S04]  /*3520*/  STL [R1+0x24], R226 ;  /* 0x000024e201007387 */ /* 0x0001e80000100800 */
[----:B------:R-:W4:Y:S04]  /*3530*/  LDL.LU R213, [R1+0x34] ;  /* 0x0000340001d57983 */ /* 0x000f280000300800 */
[----:B------:R0:W-:Y:S04]  /*3540*/  STL [R1+0x28], R227 ;  /* 0x000028e301007387 */ /* 0x0001e80000100800 */
[----:B------:R-:W4:Y:S04]  /*3550*/  LDL.LU R214, [R1+0x38] ;  /* 0x0000380001d67983 */ /* 0x000f280000300800 */
[----:B------:R-:W4:Y:S04]  /*3560*/  LDL.LU R215, [R1+0x3c] ;  /* 0x00003c0001d77983 */ /* 0x000f280000300800 */
[----:B------:R-:W4:Y:S04]  /*3570*/  LDL.LU R216, [R1+0x40] ;  /* 0x0000400001d87983 */ /* 0x000f280000300800 */
[----:B--2---:R-:W2:Y:S04]  /*3580*/  LDL.LU R217, [R1+0x44] ;  /* 0x0000440001d97983 */ /* 0x004ea80000300800 */
[----:B---3--:R-:W3:Y:S04]  /*3590*/  LDL.LU R218, [R1+0x48] ;  /* 0x0000480001da7983 */ /* 0x008ee80000300800 */
[----:B----4-:R-:W4:Y:S04]  /*35a0*/  LDL.LU R219, [R1+0x4c] ;  /* 0x00004c0001db7983 */ /* 0x010f280000300800 */
[----:B-1----:R-:W4:Y:S04]  /*35b0*/  LDL.LU R220, [R1+0x50] ;  /* 0x0000500001dc7983 */ /* 0x002f280000300800 */
[----:B------:R-:W4:Y:S04]  /*35c0*/  LDL.LU R221, [R1+0x54] ;  /* 0x0000540001dd7983 */ /* 0x000f280000300800 */
[----:B------:R-:W4:Y:S04]  /*35d0*/  LDL.LU R222, [R1+0x58] ;  /* 0x0000580001de7983 */ /* 0x000f280000300800 */
[----:B------:R-:W4:Y:S04]  /*35e0*/  LDL.LU R223, [R1+0x5c] ;  /* 0x00005c0001df7983 */ /* 0x000f280000300800 */
[----:B------:R-:W4:Y:S04]  /*35f0*/  LDL.LU R224, [R1+0x60] ;  /* 0x0000600001e07983 */ /* 0x000f280000300800 */
[----:B0-----:R-:W4:Y:S04]  /*3600*/  LDL.LU R225, [R1+0x64] ;  /* 0x0000640001e17983 */ /* 0x001f280000300800 */
[----:B------:R-:W4:Y:S04]  /*3610*/  LDL.LU R226, [R1+0x68] ;  /* 0x0000680001e27983 */ /* 0x000f280000300800 */
[----:B------:R-:W4:Y:S01]  /*3620*/  LDL.LU R227, [R1+0x6c] ;  /* 0x00006c0001e37983 */ /* 0x000f220000300800 */
[----:B------:R-:W-:-:S05]  /*3630*/  FADD R211, R135, R211 ;  /* 0x000000d387d37221 */ /* 0x000fca0000000000 */
[----:B------:R0:W-:Y:S01]  /*3640*/  STL [R1+0x2c], R211 ;  /* 0x00002cd301007387 */ /* 0x0001e20000100800 */
[----:B------:R-:W-:-:S03]  /*3650*/  FADD R212, R136, R212 ;  /* 0x000000d488d47221 */ /* 0x000fc60000000000 */
[----:B0-----:R0:W5:Y:S01]  /*3660*/  LDL.LU R211, [R1+0xc0] ;  /* 0x0000c00001d37983 */ /* 0x0011620000300800 */
[----:B------:R-:W-:-:S03]  /*3670*/  FADD R213, R137, R213 ;  /* 0x000000d589d57221 */ /* 0x000fc60000000000 */
[----:B------:R1:W-:Y:S01]  /*3680*/  STL [R1+0x30], R212 ;  /* 0x000030d401007387 */ /* 0x0003e20000100800 */
[----:B------:R-:W-:-:S01]  /*3690*/  FADD R214, R138, R214 ;  /* 0x000000d68ad67221 */ /* 0x000fc20000000000 */
[----:B------:R-:W-:Y:S02]  /*36a0*/  FADD R215, R139, R215 ;  /* 0x000000d78bd77221 */ /* 0x000fe40000000000 */
[----:B-1----:R0:W5:Y:S01]  /*36b0*/  LDL.LU R212, [R1+0xbc] ;  /* 0x0000bc0001d47983 */ /* 0x0021620000300800 */
[----:B------:R-:W-:-:S03]  /*36c0*/  FADD R216, R140, R216 ;  /* 0x000000d88cd87221 */ /* 0x000fc60000000000 */
[----:B------:R1:W-:Y:S01]  /*36d0*/  STL [R1+0x34], R213 ;  /* 0x000034d501007387 */ /* 0x0003e20000100800 */
[----:B--2---:R-:W-:-:S03]  /*36e0*/  FADD R217, R141, R217 ;  /* 0x000000d98dd97221 */ /* 0x004fc60000000000 */
[----:B-1----:R0:W5:Y:S01]  /*36f0*/  LDL.LU R213, [R1+0xb8] ;  /* 0x0000b80001d57983 */ /* 0x0021620000300800 */
[----:B---3--:R-:W-:-:S03]  /*3700*/  FADD R218, R142, R218 ;  /* 0x000000da8eda7221 */ /* 0x008fc60000000000 */
[----:B------:R1:W-:Y:S01]  /*3710*/  STL [R1+0x38], R214 ;  /* 0x000038d601007387 */ /* 0x0003e20000100800 */
[----:B----4-:R-:W-:-:S01]  /*3720*/  FADD R219, R143, R219 ;  /* 0x000000db8fdb7221 */ /* 0x010fc20000000000 */
[----:B------:R-:W-:Y:S02]  /*3730*/  FADD R220, R144, R220 ;  /* 0x000000dc90dc7221 */ /* 0x000fe40000000000 */
[----:B-1----:R0:W5:Y:S04]  /*3740*/  LDL.LU R214, [R1+0xb4] ;  /* 0x0000b40001d67983 */ /* 0x0021680000300800 */
[----:B------:R1:W-:Y:S01]  /*3750*/  STL [R1+0x3c], R215 ;  /* 0x00003cd701007387 */ /* 0x0003e20000100800 */
[----:B------:R-:W-:-:S01]  /*3760*/  FADD R221, R145, R221 ;  /* 0x000000dd91dd7221 */ /* 0x000fc20000000000 */
[----:B------:R-:W-:-:S02]  /*3770*/  FADD R222, R146, R222 ;  /* 0x000000de92de7221 */ /* 0x000fc40000000000 */
[----:B-1----:R0:W5:Y:S04]  /*3780*/  LDL.LU R215, [R1+0xb0] ;  /* 0x0000b00001d77983 */ /* 0x0021680000300800 */
[----:B------:R1:W-:Y:S01]  /*3790*/  STL [R1+0x40], R216 ;  /* 0x000040d801007387 */ /* 0x0003e20000100800 */
[----:B------:R-:W-:-:S03]  /*37a0*/  FADD R223, R147, R223 ;  /* 0x000000df93df7221 */ /* 0x000fc60000000000 */
        /* <DEDUP_REMOVED lines=13> */
[----:B------:R1:W-:Y:S04]  /*3880*/  STL [R1+0x54], R221 ;  /* 0x000054dd01007387 */ /* 0x0003e80000100800 */
        /* <DEDUP_REMOVED lines=12> */
[----:B-1----:R0:W5:Y:S01]  /*3950*/  LDL.LU R227, [R1+0x80] ;  /* 0x0000800001e37983 */ /* 0x0021620000300800 */
        /* <DEDUP_REMOVED lines=82> */
[----:B0-----:R-:W-:-:S06]  /*3e80*/  UMOV UR6, URZ ;  /* 0x0000003f00067c82 */ /* 0x001fcc0008000000 */
.L_x_24:
[----:B------:R-:W-:Y:S05]  /*3e90*/  @!P1 BRA `(.L_x_25) ;  /* 0x0000000000049947 */ /* 0x000fea0003800000 */
[----:B------:R-:W-:Y:S01]  /*3ea0*/  BPT.TRAP 0x1 ;  /* 0x000000040000795c */ /* 0x000fe20000300000 */
.L_x_25:
[----:B------:R-:W-:Y:S02]  /*3eb0*/  UISETP.GT.U32.AND UP0, UPT, UR13, 0x1, UPT ;  /* 0x000000010d00788c */ /* 0x000fe4000bf04070 */
[----:B------:R-:W-:-:S04]  /*3ec0*/  ULEA UR8, UR18, UR14, 0x3 ;  /* 0x0000000e12087291 */ /* 0x000fc8000f8e183f */
[----:B------:R-:W-:Y:S01]  /*3ed0*/  UIADD3 UR8, UR8, 0x20, URZ ;  /* 0x0000002008087890 */ /* 0x000fe2000fffe03f */
[----:B------:R-:W-:-:S03]  /*3ee0*/  PLOP3.LUT P0, PT, PT, PT, UP0, 0x80, 0x0 ;  /* 0x000000000000781c */ /* 0x000fc60003f0f008 */
[----:B------:R-:W-:-:S09]  /*3ef0*/  UPRMT UR8, URZ, 0x654, UR8 ;  /* 0x000006543f087896 */ /* 0x000fd20008000008 */
[----:B------:R-:W-:Y:S01]  /*3f00*/  SYNCS.ARRIVE.TRANS64.RED.A1T0 RZ, [UR8], RZ ;  /* 0x000000ffffff79a7 */ /* 0x000fe20008100408 */
[----:B------:R-:W-:Y:S05]  /*3f10*/  @P0 BRA `(.L_x_26) ;  /* 0x0000000000040947 */ /* 0x000fea0003800000 */
[----:B------:R-:W-:Y:S01]  /*3f20*/  BPT.TRAP 0x1 ;  /* 0x000000040000795c */ /* 0x000fe20000300000 */
.L_x_26:
[----:B------:R-:W-:Y:S02]  /*3f30*/  UISETP.GT.AND UP2, UPT, UR19, 0x1, UPT ;  /* 0x000000011300788c */ /* 0x000fe4000bf44270 */
[----:B------:R-:W-:Y:S02]  /*3f40*/  UIADD3 UR16, UR16, 0x1, URZ ;  /* 0x0000000110107890 */ /* 0x000fe4000fffe03f */
[----:B------:R-:W-:Y:S02]  /*3f50*/  UIADD3 UR18, UR18, 0x1, URZ ;  /* 0x0000000112127890 */ /* 0x000fe4000fffe03f */
[----:B------:R-:W-:Y:S01]  /*3f60*/  PLOP3.LUT P0, PT, PT, PT, UP2, 0x80, 0x0 ;  /* 0x000000000000781c */ /* 0x000fe20003f0f028 */
[----:B------:R-:W-:Y:S02]  /*3f70*/  UISETP.NE.AND UP0, UPT, UR16, 0x4, UPT ;  /* 0x000000041000788c */ /* 0x000fe4000bf05270 */
[----:B------:R-:W-:Y:S02]  /*3f80*/  UIADD3 UR9, UR19, -0x1, URZ ;  /* 0xffffffff13097890 */ /* 0x000fe4000fffe03f */
[----:B------:R-:W-:-:S02]  /*3f90*/  USEL UR8, URZ, 0x1, UP0 ;  /* 0x000000013f087887 */ /* 0x000fc40008000000 */
[----:B------:R-:W-:Y:S02]  /*3fa0*/  UISETP.NE.AND UP1, UPT, UR18, 0x4, UPT ;  /* 0x000000041200788c */ /* 0x000fe4000bf25270 */
[----:B------:R-:W-:Y:S02]  /*3fb0*/  ULOP3.LUT UR17, UR17, UR8, URZ, 0x3c, !UPT ;  /* 0x0000000811117292 */ /* 0x000fe4000f8e3c3f */
[----:B------:R-:W-:Y:S02]  /*3fc0*/  USEL UR16, UR16, URZ, UP0 ;  /* 0x0000003f10107287 */ /* 0x000fe40008000000 */
[----:B------:R-:W-:Y:S01]  /*3fd0*/  USEL UR18, UR18, URZ, UP1 ;  /* 0x0000003f12127287 */ /* 0x000fe20008800000 */
[----:B------:R-:W-:Y:S01]  /*3fe0*/  UMOV UR8, 0x1 ;  /* 0x0000000100087882 */ /* 0x000fe20000000000 */
[----:B------:R-:W-:Y:S01]  /*3ff0*/  UMOV UR19, UR9 ;  /* 0x0000000900137c82 */ /* 0x000fe20008000000 */
[----:B------:R-:W-:Y:S09]  /*4000*/  @P0 BRA `(.L_x_27) ;  /* 0xffffffec00500947 */ /* 0x000ff2000383ffff */
.L_x_19:
[----:B------:R-:W-:-:S04]  /*4010*/  UISETP.NE.AND UP0, UPT, UR6, URZ, UPT ;  /* 0x0000003f0600728c */ /* 0x000fc8000bf05270 */
[----:B------:R-:W-:-:S06]  /*4020*/  USEL UR6, URZ, 0x1, !UP0 ;  /* 0x000000013f067887 */ /* 0x000fcc000c000000 */
[----:B------:R-:W-:-:S13]  /*4030*/  ISETP.NE.AND P0, PT, RZ, UR6, PT ;  /* 0x00000006ff007c0c */ /* 0x000fda000bf05270 */
[----:B------:R-:W-:Y:S05]  /*4040*/  @!P0 BRA `(.L_x_28) ;  /* 0x0000000c00c48947 */ /* 0x000fea0003800000 */
[----:B------:R-:W-:Y:S02]  /*4050*/  WARPGROUP.DEPBAR.LE gsb0, 0x0 ;  /* 0x00008000000079c5 */ /* 0x000fe40000010000 */
[----:B-----5:R-:W-:Y:S01]  /*4060*/  FADD R227, R25, R227 ;  /* 0x000000e319e37221 */ /* 0x020fe20000000000 */
[----:B------:R-:W-:-:S04]  /*4070*/  FADD R228, R24, R228 ;  /* 0x000000e418e47221 */ /* 0x000fc80000000000 */
[----:B------:R2:W-:Y:S04]  /*4080*/  STL [R1+0x80], R227 ;  /* 0x000080e301007387 */ /* 0x0005e80000100800 */
[----:B--2---:R-:W2:Y:S04]  /*4090*/  LDL.LU R227, [R1+0x6c] ;  /* 0x00006c0001e37983 */ /* 0x004ea80000300800 */
[----:B--2---:R2:W-:Y:S04]  /*40a0*/  STL [R1+0x84], R227 ;  /* 0x000084e301007387 */ /* 0x0045e80000100800 */
        /* <DEDUP_REMOVED lines=52> */
[----:B--2---:R-:W2:Y:S01]  /*43f0*/  LDL.LU R227, [R1] ;  /* 0x0000000001e37983 */ /* 0x004ea20000300800 */
[----:B------:R-:W-:Y:S01]  /*4400*/  FADD R226, R26, R226 ;  /* 0x000000e21ae27221 */ /* 0x000fe20000000000 */
        /* <DEDUP_REMOVED lines=97> */
[----:B--2---:R-:W-:-:S05]  /*4a20*/  FADD R227, R124, R227 ;  /* 0x000000e37ce37221 */ /* 0x004fca0000000000 */
[----:B------:R2:W-:Y:S04]  /*4a30*/  STL [R1], R227 ;  /* 0x000000e301007387 */ /* 0x0005e80000100800 */
[----:B--2---:R-:W2:Y:S02]  /*4a40*/  LDL.LU R227, [R1+0xec] ;  /* 0x0000ec0001e37983 */ /* 0x004ea40000300800 */
[----:B--2---:R-:W-:-:S05]  /*4a50*/  FADD R227, R125, R227 ;  /* 0x000000e37de37221 */ /* 0x004fca0000000000 */
[----:B------:R2:W-:Y:S04]  /*4a60*/  STL [R1+0x4], R227 ;  /* 0x000004e301007387 */ /* 0x0005e80000100800 */
        /* <DEDUP_REMOVED lines=78> */
[----:B--2---:R2:W5:Y:S02]  /*4f50*/  LDL.LU R227, [R1+0x80] ;  /* 0x0000800001e37983 */ /* 0x0045640000300800 */
.L_x_28:
[----:B------:R-:W-:Y:S02]  /*4f60*/  WARPGROUP.DEPBAR.LE gsb0, 0x0 ;  /* 0x00008000000079c5 */ /* 0x000fe40000010000 */
[----:B------:R-:W3:Y:S02]  /*4f70*/  LDC R24, c[0x0][0x28c] ;  /* 0x0000a300ff187b82 */ /* 0x000ee40000000800 */
[----:B---3--:R-:W-:-:S13]  /*4f80*/  ISETP.GE.AND P0, PT, R24, 0x1, PT ;  /* 0x000000011800780c */ /* 0x008fda0003f06270 */
[----:B------:R-:W-:Y:S05]  /*4f90*/  @!P0 BRA `(.L_x_29) ;  /* 0x0000000000408947 */ /* 0x000fea0003800000 */
[----:B------:R-:W-:-:S06]  /*4fa0*/  UISETP.NE.AND UP0, UPT, UR25, 0x3, UPT ;  /* 0x000000031900788c */ /* 0x000fcc000bf05270 */
[----:B------:R-:W-:-:S13]  /*4fb0*/  PLOP3.LUT P0, PT, PT, PT, UP0, 0x80, 0x0 ;  /* 0x000000000000781c */ /* 0x000fda0003f0f008 */
[----:B------:R-:W-:Y:S05]  /*4fc0*/  @!P0 BRA `(.L_x_30) ;  /* 0x0000000000048947 */ /* 0x000fea0003800000 */
[----:B------:R-:W-:Y:S01]  /*4fd0*/  BPT.TRAP 0x1 ;  /* 0x000000040000795c */ /* 0x000fe20000300000 */
.L_x_30:
[----:B------:R-:W-:-:S04]  /*4fe0*/  UISETP.LT.AND UP0, UPT, UR12, 0x1, UPT ;  /* 0x000000010c00788c */ /* 0x000fc8000bf01270 */
[----:B------:R-:W-:Y:S02]  /*4ff0*/  USEL UR6, UR12, 0x1, UP0 ;  /* 0x000000010c067887 */ /* 0x000fe40008000000 */
[----:B------:R-:W-:Y:S02]  /*5000*/  UISETP.GT.U32.AND UP0, UPT, UR13, 0x1, UPT ;  /* 0x000000010d00788c */ /* 0x000fe4000bf04070 */
[----:B------:R-:W-:-:S04]  /*5010*/  UIADD3 UR6, UR5, UR12, -UR6 ;  /* 0x0000000c05067290 */ /* 0x000fc8000fffe806 */
[----:B------:R-:W-:Y:S01]  /*5020*/  USHF.L.U32 UR6, UR6, 0x3, URZ ;  /* 0x0000000306067899 */ /* 0x000fe2000800063f */
[----:B------:R-:W-:-:S03]  /*5030*/  PLOP3.LUT P0, PT, PT, PT, UP0, 0x80, 0x0 ;  /* 0x000000000000781c */ /* 0x000fc60003f0f008 */
[----:B------:R-:W-:-:S04]  /*5040*/  ULOP3.LUT UR6, UR6, 0x18, URZ, 0xc0, !UPT ;  /* 0x0000001806067892 */ /* 0x000fc8000f8ec03f */
[----:B------:R-:W-:-:S04]  /*5050*/  UIADD3 UR6, UR14, 0x20, UR6 ;  /* 0x000000200e067890 */ /* 0x000fc8000fffe006 */
[----:B------:R-:W-:-:S09]  /*5060*/  UPRMT UR6, URZ, 0x654, UR6 ;  /* 0x000006543f067896 */ /* 0x000fd20008000006 */
[----:B------:R-:W-:Y:S01]  /*5070*/  SYNCS.ARRIVE.TRANS64.RED.A1T0 RZ, [UR6], RZ ;  /* 0x000000ffffff79a7 */ /* 0x000fe20008100406 */
[----:B------:R-:W-:Y:S05]  /*5080*/  @P0 BRA `(.L_x_29) ;  /* 0x0000000000040947 */ /* 0x000fea0003800000 */
[----:B------:R-:W-:Y:S01]  /*5090*/  BPT.TRAP 0x1 ;  /* 0x000000040000795c */ /* 0x000fe20000300000 */
.L_x_29:
[----:B------:R-:W-:Y:S01]  /*50a0*/  STL [R1+0x88], R3 ;  /* 0x0000880301007387 */ /* 0x000fe20000100800 */
[----:B------:R-:W3:Y:S01]  /*50b0*/  LDC R28, c[0x0][0x288] ;  /* 0x0000a200ff1c7b82 */ /* 0x000ee20000000800 */
[----:B------:R-:W-:Y:S02]  /*50c0*/  ULDC UR6, c[0x0][0x284] ;  /* 0x0000a10000067ab9 */ /* 0x000fe40000000800 */
[----:B------:R4:W-:Y:S04]  /*50d0*/  STL [R1+0x84], R2 ;  /* 0x0000840201007387 */ /* 0x0009e80000100800 */
[----:B----4-:R-:W4:Y:S04]  /*50e0*/  LDL.LU R2, [R1+0x7c] ;  /* 0x00007c0001027983 */ /* 0x010f280000300800 */
[----:B-----5:R0:W-:Y:S01]  /*50f0*/  STL [R1+0x80], R0 ;  /* 0x0000800001007387 */ /* 0x0201e20000100800 */
[----:B------:R-:W1:Y:S03]  /*5100*/  S2R R3, SR_TID.X ;  /* 0x0000000000037919 */ /* 0x000e660000002100 */
[----:B0-----:R-:W2:Y:S01]  /*5110*/  LDL.LU R0, [R1+0x78] ;  /* 0x0000780001007983 */ /* 0x001ea20000300800 */
[----:B-1----:R-:W-:-:S02]  /*5120*/  SHF.R.U32.HI R24, RZ, 0x2, R3 ;  /* 0x00000002ff187819 */ /* 0x002fc40000011603 */
[----:B------:R-:W-:Y:S02]  /*5130*/  LOP3.LUT R26, R3, 0x60, RZ, 0xc0, !PT ;  /* 0x00000060031a7812 */ /* 0x000fe400078ec0ff */
[----:B------:R-:W-:Y:S02]  /*5140*/  SHF.R.U32.HI R27, RZ, 0x7, R3 ;  /* 0x00000007ff1b7819 */ /* 0x000fe40000011603 */
[----:B------:R-:W-:Y:S02]  /*5150*/  LOP3.LUT R25, R24, 0x7, RZ, 0xc0, !PT ;  /* 0x0000000718197812 */ /* 0x000fe400078ec0ff */
[----:B------:R-:W-:Y:S02]  /*5160*/  SHF.R.U32.HI R26, RZ, 0x1, R26 ;  /* 0x00000001ff1a7819 */ /* 0x000fe4000001161a */
[----:B------:R-:W-:Y:S02]  /*5170*/  LOP3.LUT R24, R27, 0x1, RZ, 0xc0, !PT ;  /* 0x000000011b187812 */ /* 0x000fe400078ec0ff */
[----:B------:R-:W-:-:S03]  /*5180*/  IADD3 R27, RZ, -R26, -R25 ;  /* 0x8000001aff1b7210 */ /* 0x000fc60007ffe819 */
[C---:B------:R-:W-:Y:S02]  /*5190*/  IMAD.SHL.U32 R30, R24.reuse, 0x40, RZ ;  /* 0x00000040181e7824 */ /* 0x040fe400078e00ff */
[----:B------:R-:W-:Y:S01]  /*51a0*/  IMAD R29, R24, -0x40, R27 ;  /* 0xffffffc0181d7824 */ /* 0x000fe200078e021b */
[C---:B------:R-:W-:Y:S01]  /*51b0*/  LOP3.LUT R24, R3.reuse, 0x3, RZ, 0xc0, !PT ;  /* 0x0000000303187812 */ /* 0x040fe200078ec0ff */
[----:B------:R-:W-:Y:S01]  /*51c0*/  IMAD.SHL.U32 R27, R3, 0x2, RZ ;  /* 0x00000002031b7824 */ /* 0x000fe200078e00ff */
[----:B------:R-:W-:Y:S01]  /*51d0*/  LOP3.LUT R25, R30, 0x40, R25, 0xe2, !PT ;  /* 0x000000401e197812 */ /* 0x000fe200078ee219 */
[----:B------:R0:W5:Y:S03]  /*51e0*/  LDL.LU R3, [R1+0x88] ;  /* 0x0000880001037983 */ /* 0x0001660000300800 */
[----:B------:R-:W-:Y:S01]  /*51f0*/  LOP3.LUT R27, R27, 0x6, RZ, 0xc0, !PT ;  /* 0x000000061b1b7812 */ /* 0x000fe200078ec0ff */
[----:B---3--:R-:W-:-:S02]  /*5200*/  IMAD R24, R24, -0x2, R28 ;  /* 0xfffffffe18187824 */ /* 0x008fc400078e021c */
[C---:B----4-:R-:W-:Y:S02]  /*5210*/  IMAD.SHL.U32 R30, R2.reuse, 0x80, RZ ;  /* 0x00000080021e7824 */ /* 0x050fe400078e00ff */
[----:B------:R-:W-:Y:S02]  /*5220*/  IMAD.WIDE R32, R2, 0x80, RZ ;  /* 0x0000008002207825 */ /* 0x000fe400078e02ff */
[----:B------:R0:W5:Y:S02]  /*5230*/  LDL.LU R2, [R1+0x84] ;  /* 0x0000840001027983 */ /* 0x0001640000300800 */
[----:B--2---:R-:W-:-:S05]  /*5240*/  IMAD.SHL.U32 R35, R0, 0x100, RZ ;  /* 0x0000010000237824 */ /* 0x004fca00078e00ff */
[----:B------:R-:W-:Y:S02]  /*5250*/  ISETP.GE.AND P0, PT, R35, R28, PT ;  /* 0x0000001c2300720c */ /* 0x000fe40003f06270 */
[----:B------:R-:W-:Y:S02]  /*5260*/  PRMT R28, R27, 0x6540, R0 ;  /* 0x000065401b1c7816 */ /* 0x000fe40000000000 */
[----:B------:R0:W5:Y:S01]  /*5270*/  LDL.LU R0, [R1+0x80] ;  /* 0x0000800001007983 */ /* 0x0001620000300800 */
[C---:B------:R-:W-:Y:S02]  /*5280*/  ISETP.GE.OR P0, PT, R30.reuse, UR6, P0 ;  /* 0x000000061e007c0c */ /* 0x040fe40008706670 */
[----:B------:R-:W-:Y:S01]  /*5290*/  IADD3 R38, -R30, UR6, R29 ;  /* 0x000000061e267c10 */ /* 0x000fe2000fffe11d */
[----:B------:R-:W-:Y:S01]  /*52a0*/  IMAD.IADD R35, R24, 0x1, -R35 ;  /* 0x0000000118237824 */ /* 0x000fe200078e0a23 */
[----:B------:R-:W-:Y:S01]  /*52b0*/  LOP3.LUT R39, R32, R25, R26, 0xfe, !PT ;  /* 0x0000001920277212 */ /* 0x000fe200078efe1a */
[----:B------:R-:W-:-:S08]  /*52c0*/  IMAD.MOV.U32 R34, RZ, RZ, -0x1 ;  /* 0xffffffffff227424 */ /* 0x000fd000078e00ff */
[----:B0-----:R-:W-:Y:S05]  /*52d0*/  @P0 BRA `(.L_x_31) ;  /* 0x0000008c00ac0947 */ /* 0x001fea0003800000 */
[----:B------:R-:W0:Y:S01]  /*52e0*/  LDC.64 R26, c[0x0][0x5c8] ;  /* 0x00017200ff1a7b82 */ /* 0x000e220000000a00 */
[----:B------:R-:W-:Y:S01]  /*52f0*/  USHF.R.S32.HI UR7, URZ, 0x1f, UR24 ;  /* 0x0000001f3f077899 */ /* 0x000fe20008011418 */
[--C-:B------:R-:W-:Y:S01]  /*5300*/  SHF.R.S32.HI R29, RZ, 0x1f, R28.reuse ;  /* 0x0000001fff1d7819 */ /* 0x100fe2000001141c */
[----:B------:R-:W-:Y:S01]  /*5310*/  ULDC.64 UR8, c[0x0][0x5d0] ;  /* 0x0001740000087ab9 */ /* 0x000fe20000000a00 */
[----:B------:R-:W-:Y:S01]  /*5320*/  BSSY B0, `(.L_x_31) ;  /* 0x00008e6000007945 */ /* 0x000fe20003800000 */
[----:B------:R-:W-:Y:S02]  /*5330*/  UIMAD UR6, UR7, UR8, URZ ;  /* 0x00000008070672a4 */ /* 0x000fe4000f8e023f */
[----:B------:R-:W-:Y:S02]  /*5340*/  IMAD.U32 R25, RZ, RZ, UR8 ;  /* 0x00000008ff197e24 */ /* 0x000fe4000f8e00ff */
[----:B------:R-:W-:Y:S02]  /*5350*/  UIMAD UR6, UR24, UR9, UR6 ;  /* 0x00000009180672a4 */ /* 0x000fe4000f8e0206 */
[----:B------:R-:W-:Y:S01]  /*5360*/  IMAD.WIDE.U32 R24, R25, UR24, R28 ;  /* 0x0000001819187c25 */ /* 0x000fe2000f8e001c */
[----:B------:R-:W-:-:S03]  /*5370*/  ULDC.64 UR8, c[0x0][0x5c0] ;  /* 0x0001700000087ab9 */ /* 0x000fc60000000a00 */
[----:B------:R-:W-:Y:S02]  /*5380*/  VIADD R25, R25, UR6 ;  /* 0x0000000619197c36 */ /* 0x000fe40008000000 */
[-C--:B0-----:R-:W-:Y:S02]  /*5390*/  IMAD R30, R33, R26.reuse, RZ ;  /* 0x0000001a211e7224 */ /* 0x081fe400078e02ff */
[----:B------:R-:W-:-:S04]  /*53a0*/  IMAD.WIDE.U32 R24, R39, R26, R24 ;  /* 0x0000001a27187225 */ /* 0x000fc800078e0018 */
[----:B------:R-:W-:-:S04]  /*53b0*/  IMAD R31, R39, R27, R30 ;  /* 0x0000001b271f7224 */ /* 0x000fc800078e021e */
[----:B------:R-:W-:Y:S01]  /*53c0*/  IMAD.IADD R30, R25, 0x1, R31 ;  /* 0x00000001191e7824 */ /* 0x000fe200078e021f */
[----:B------:R-:W-:Y:S02]  /*53d0*/  LEA R25, P0, R26, R24, 0x3 ;  /* 0x000000181a197211 */ /* 0x000fe400078018ff */
[----:B------:R-:W-:Y:S02]  /*53e0*/  IADD3 R24, P1, R24, UR8, RZ ;  /* 0x0000000818187c10 */ /* 0x000fe4000ff3e0ff */
[----:B------:R-:W-:Y:S02]  /*53f0*/  LEA.HI.X R27, R26, R30, R27, 0x3, P0 ;  /* 0x0000001e1a1b7211 */ /* 0x000fe400000f1c1b */
[----:B------:R-:W-:Y:S02]  /*5400*/  FSETP.NEU.AND P0, PT, RZ, UR23, PT ;  /* 0x00000017ff007c0b */ /* 0x000fe4000bf0d000 */
[----:B------:R-:W-:Y:S02]  /*5410*/  IADD3 R26, P2, R25, UR8, RZ ;  /* 0x00000008191a7c10 */ /* 0x000fe4000ff5e0ff */
[----:B------:R-:W-:-:S02]  /*5420*/  IADD3.X R25, R30, UR9, RZ, P1, !PT ;  /* 0x000000091e197c10 */ /* 0x000fc40008ffe4ff */
[----:B------:R-:W-:-:S07]  /*5430*/  IADD3.X R27, R27, UR9, RZ, P2, !PT ;  /* 0x000000091b1b7c10 */ /* 0x000fce00097fe4ff */
[----:B------:R-:W-:Y:S05]  /*5440*/  @!P0 BRA `(.L_x_32) ;  /* 0x0000006800d48947 */ /* 0x000fea0003800000 */
[----:B------:R-:W-:Y:S01]  /*5450*/  ULDC.64 UR8, c[0x0][0x5b8] ;  /* 0x00016e0000087ab9 */ /* 0x000fe20000000a00 */
[----:B------:R-:W-:Y:S01]  /*5460*/  ISETP.GE.AND P0, PT, R38, 0x1, PT ;  /* 0x000000012600780c */ /* 0x000fe20003f06270 */
[----:B------:R-:W-:Y:S02]  /*5470*/  UIMAD UR6, UR7, UR8, URZ ;  /* 0x00000008070672a4 */ /* 0x000fe4000f8e023f */
[----:B------:R-:W-:Y:S01]  /*5480*/  IMAD.U32 R31, RZ, RZ, UR8 ;  /* 0x00000008ff1f7e24 */ /* 0x000fe2000f8e00ff */
[----:B------:R-:W-:Y:S01]  /*5490*/  BSSY B1, `(.L_x_33) ;  /* 0x0000010000017945 */ /* 0x000fe20003800000 */
[----:B------:R-:W-:Y:S01]  /*54a0*/  ISETP.LT.OR P4, PT, R35, 0x1, !P0 ;  /* 0x000000012300780c */ /* 0x000fe20004781670 */
[----:B------:R-:W-:Y:S02]  /*54b0*/  UIMAD UR6, UR24, UR9, UR6 ;  /* 0x00000009180672a4 */ /* 0x000fe4000f8e0206 */
[----:B------:R-:W-:Y:S01]  /*54c0*/  IMAD.WIDE.U32 R28, R31, UR24, R28 ;  /* 0x000000181f1c7c25 */ /* 0x000fe2000f8e001c */
[----:B------:R-:W-:-:S03]  /*54d0*/  ULDC.64 UR8, c[0x0][0x5a8] ;  /* 0x00016a0000087ab9 */ /* 0x000fc60000000a00 */
[----:B------:R-:W-:Y:S02]  /*54e0*/  IMAD.MOV.U32 R30, RZ, RZ, R28 ;  /* 0x000000ffff1e7224 */ /* 0x000fe400078e001c */
[----:B------:R-:W-:Y:S01]  /*54f0*/  VIADD R31, R29, UR6 ;  /* 0x000000061d1f7c36 */ /* 0x000fe20008000000 */
[----:B------:R-:W-:Y:S02]  /*5500*/  ULDC.64 UR6, c[0x0][0x5b0] ;  /* 0x00016c0000067ab9 */ /* 0x000fe40000000a00 */
[----:B------:R-:W-:Y:S02]  /*5510*/  IMAD R36, R33, UR6, RZ ;  /* 0x0000000621247c24 */ /* 0x000fe4000f8e02ff */
[----:B------:R-:W-:-:S04]  /*5520*/  IMAD.WIDE.U32 R28, R39, UR6, R30 ;  /* 0x00000006271c7c25 */ /* 0x000fc8000f8e001e */
[--C-:B------:R-:W-:Y:S01]  /*5530*/  IMAD R37, R39, UR7, R36.reuse ;  /* 0x0000000727257c24 */ /* 0x100fe2000f8e0224 */
[----:B------:R-:W-:Y:S02]  /*5540*/  IADD3 R28, P1, R28, UR8, RZ ;  /* 0x000000081c1c7c10 */ /* 0x000fe4000ff3e0ff */
[----:B------:R-:W-:Y:S02]  /*5550*/  PRMT R36, RZ, 0x7610, R36 ;  /* 0x00007610ff247816 */ /* 0x000fe40000000024 */
[----:B------:R-:W-:Y:S01]  /*5560*/  IADD3.X R29, R29, UR9, R37, P1, !PT ;  /* 0x000000091d1d7c10 */ /* 0x000fe20008ffe425 */
[----:B------:R-:W-:Y:S08]  /*5570*/  @P4 BRA `(.L_x_34) ;  /* 0x0000000000044947 */ /* 0x000ff00003800000 */
[----:B------:R0:W5:Y:S02]  /*5580*/  LDG.E.U8 R36, desc[UR20][R28.64] ;  /* 0x000000141c247981 */ /* 0x000164000c1e1100 */
.L_x_34:
[----:B------:R-:W-:Y:S05]  /*5590*/  BSYNC B1 ;  /* 0x0000000000017941 */ /* 0x000fea0003800000 */
.L_x_33:
[----:B-----5:R-:W-:Y:S01]  /*55a0*/  LOP3.LUT R36, R36, 0xff, RZ, 0xc0, !PT ;  /* 0x000000ff24247812 */ /* 0x020fe200078ec0ff */
[----:B------:R-:W-:Y:S01]  /*55b0*/  BSSY B1, `(.L_x_35) ;  /* 0x000000b000017945 */ /* 0x000fe20003800000 */
[----:B------:R-:W-:Y:S02]  /*55c0*/  ISETP.LT.OR P2, PT, R35, 0x2, !P0 ;  /* 0x000000022300780c */ /* 0x000fe40004741670 */
[----:B------:R-:W-:-:S05]  /*55d0*/  F2FP.F16.E4M3.UNPACK_B R36, R36 ;  /* 0x00000024ff24723e */ /* 0x000fca00020006ff */
[----:B------:R-:W-:-:S05]  /*55e0*/  HADD2.F32 R36, -RZ, R36.H0_H0 ;  /* 0x20000024ff247230 */ /* 0x000fca0000004100 */
[----:B------:R-:W-:Y:S01]  /*55f0*/  FMUL R37, R36, UR23 ;  /* 0x0000001724257c20 */ /* 0x000fe20008400000 */
[----:B------:R-:W-:-:S03]  /*5600*/  PRMT R36, RZ, 0x7610, R36 ;  /* 0x00007610ff247816 */ /* 0x000fc60000000024 */
[----:B------:R-:W-:-:S05]  /*5610*/  FFMA R37, R228, UR22, R37 ;  /* 0x00000016e4257c23 */ /* 0x000fca0008000025 */
[----:B------:R-:W-:-:S05]  /*5620*/  F2FP.SATFINITE.E4M3.F32.PACK_AB_MERGE_C R37, RZ, R37, RZ ;  /* 0x00000025ff25723e */ /* 0x000fca00048070ff */
[----:B------:R1:W-:Y:S01]  /*5630*/  @!P4 STG.E.U8 desc[UR20][R24.64], R37 ;  /* 0x000000251800c986 */ /* 0x0003e2000c101114 */
[----:B------:R-:W-:Y:S05]  /*5640*/  @P2 BRA `(.L_x_36) ;  /* 0x0000000000042947 */ /* 0x000fea0003800000 */
[----:B------:R2:W5:Y:S02]  /*5650*/  LDG.E.U8 R36, desc[UR20][R28.64+0x1] ;  /* 0x000001141c247981 */ /* 0x000564000c1e1100 */
.L_x_36:
[----:B------:R-:W-:Y:S05]  /*5660*/  BSYNC B1 ;  /* 0x0000000000017941 */ /* 0x000fea0003800000 */
.L_x_35:
[----:B-----5:R-:W-:Y:S01]  /*5670*/  LOP3.LUT R36, R36, 0xff, RZ, 0xc0, !PT ;  /* 0x000000ff24247812 */ /* 0x020fe200078ec0ff */
[----:B------:R-:W-:Y:S01]  /*5680*/  BSSY B1, `(.L_x_37) ;  /* 0x0000013000017945 */ /* 0x000fe20003800000 */
[----:B-1----:R-:W-:Y:S02]  /*5690*/  IADD3 R37, P1, R39, 0x8, RZ ;  /* 0x0000000827257810 */ /* 0x002fe40007f3e0ff */
[----:B------:R-:W-:-:S03]  /*56a0*/  F2FP.F16.E4M3.UNPACK_B R36, R36 ;  /* 0x00000024ff24723e */ /* 0x000fc600020006ff */
[----:B------:R-:W-:Y:S01]  /*56b0*/  IMAD.X R32, RZ, RZ, R33, P1 ;  /* 0x000000ffff207224 */ /* 0x000fe200008e0621 */
[----:B------:R-:W-:Y:S01]  /*56c0*/  ISETP.GE.AND P1, PT, R38, 0x9, PT ;  /* 0x000000092600780c */ /* 0x000fe20003f26270 */
[----:B------:R-:W-:Y:S02]  /*56d0*/  HADD2.F32 R36, -RZ, R36.H0_H0 ;  /* 0x20000024ff247230 */ /* 0x000fe40000004100 */
[----:B------:R-:W-:Y:S01]  /*56e0*/  IMAD R32, R32, UR6, RZ ;  /* 0x0000000620207c24 */ /* 0x000fe2000f8e02ff */
[----:B------:R-:W-:Y:S01]  /*56f0*/  ISETP.LT.OR P5, PT, R35, 0x1, !P1 ;  /* 0x000000012300780c */ /* 0x000fe20004fa1670 */
[----:B------:R-:W-:-:S04]  /*5700*/  IMAD.WIDE.U32 R30, R37, UR6, R30 ;  /* 0x00000006251e7c25 */ /* 0x000fc8000f8e001e */
[----:B------:R-:W-:Y:S01]  /*5710*/  FMUL R36, R36, UR23 ;  /* 0x0000001724247c20 */ /* 0x000fe20008400000 */
[----:B------:R-:W-:-:S03]  /*5720*/  IMAD R37, R37, UR7, R32 ;  /* 0x0000000725257c24 */ /* 0x000fc6000f8e0220 */
[----:B------:R-:W-:Y:S01]  /*5730*/  FFMA R36, R227, UR22, R36 ;  /* 0x00000016e3247c23 */ /* 0x000fe20008000024 */
[----:B------:R-:W-:Y:S02]  /*5740*/  IADD3 R30, P4, R30, UR8, RZ ;  /* 0x000000081e1e7c10 */ /* 0x000fe4000ff9e0ff */
[----:B------:R-:W-:Y:S02]  /*5750*/  PRMT R32, RZ, 0x7610, R32 ;  /* 0x00007610ff207816 */ /* 0x000fe40000000020 */
[----:B------:R-:W-:Y:S02]  /*5760*/  F2FP.SATFINITE.E4M3.F32.PACK_AB_MERGE_C R33, RZ, R36, RZ ;  /* 0x00000024ff21723e */ /* 0x000fe400048070ff */
[----:B------:R-:W-:-:S03]  /*5770*/  IADD3.X R31, R31, UR9, R37, P4, !PT ;  /* 0x000000091f1f7c10 */ /* 0x000fc6000a7fe425 */
[----:B------:R1:W-:Y:S01]  /*5780*/  @!P2 STG.E.U8 desc[UR20][R24.64+0x1], R33 ;  /* 0x000001211800a986 */ /* 0x0003e2000c101114 */
[----:B------:R-:W-:Y:S05]  /*5790*/  @P5 BRA `(.L_x_38) ;  /* 0x0000000000045947 */ /* 0x000fea0003800000 */
[----:B------:R3:W5:Y:S02]  /*57a0*/  LDG.E.U8 R32, desc[UR20][R30.64] ;  /* 0x000000141e207981 */ /* 0x000764000c1e1100 */
.L_x_38:
[----:B------:R-:W-:Y:S05]  /*57b0*/  BSYNC B1 ;  /* 0x0000000000017941 */ /* 0x000fea0003800000 */
.L_x_37:
[----:B-----5:R-:W-:Y:S01]  /*57c0*/  LOP3.LUT R32, R32, 0xff, RZ, 0xc0, !PT ;  /* 0x000000ff20207812 */ /* 0x020fe200078ec0ff */
[----:B------:R-:W-:Y:S01]  /*57d0*/  BSSY B1, `(.L_x_39) ;  /* 0x000000b000017945 */ /* 0x000fe20003800000 */
[----:B------:R-:W-:Y:S02]  /*57e0*/  ISETP.LT.OR P2, PT, R35, 0x2, !P1 ;  /* 0x000000022300780c */ /* 0x000fe40004f41670 */
[----:B------:R-:W-:-:S05]  /*57f0*/  F2FP.F16.E4M3.UNPACK_B R32, R32 ;  /* 0x00000020ff20723e */ /* 0x000fca00020006ff */
[----:B------:R-:W-:-:S05]  /*5800*/  HADD2.F32 R32, -RZ, R32.H0_H0 ;  /* 0x20000020ff207230 */ /* 0x000fca0000004100 */
[----:B-1----:R-:W-:Y:S01]  /*5810*/  FMUL R33, R32, UR23 ;  /* 0x0000001720217c20 */ /* 0x002fe20008400000 */
[----:B------:R-:W-:-:S03]  /*5820*/  PRMT R32, RZ, 0x7610, R32 ;  /* 0x00007610ff207816 */ /* 0x000fc60000000020 */
[----:B------:R-:W-:-:S05]  /*5830*/  FFMA R33, R226, UR22, R33 ;  /* 0x00000016e2217c23 */ /* 0x000fca0008000021 */
[----:B------:R-:W-:-:S05]  /*5840*/  F2FP.SATFINITE.E4M3.F32.PACK_AB_MERGE_C R33, RZ, R33, RZ ;  /* 0x00000021ff21723e */ /* 0x000fca00048070ff */
[----:B------:R1:W-:Y:S01]  /*5850*/  @!P5 STG.E.U8 desc[UR20][R26.64], R33 ;  /* 0x000000211a00d986 */ /* 0x0003e2000c101114 */
[----:B------:R-:W-:Y:S05]  /*5860*/  @P2 BRA `(.L_x_40) ;  /* 0x0000000000042947 */ /* 0x000fea0003800000 */
[----:B------:R4:W5:Y:S02]  /*5870*/  LDG.E.U8 R32, desc[UR20][R30.64+0x1] ;  /* 0x000001141e207981 */ /* 0x000964000c1e1100 */
.L_x_40:
[----:B------:R-:W-:Y:S05]  /*5880*/  BSYNC B1 ;  /* 0x0000000000017941 */ /* 0x000fea0003800000 */
.L_x_39:
[----:B-----5:R-:W-:Y:S01]  /*5890*/  LOP3.LUT R32, R32, 0xff, RZ, 0xc0, !PT ;  /* 0x000000ff20207812 */ /* 0x020fe200078ec0ff */
[----:B------:R-:W-:Y:S01]  /*58a0*/  BSSY B1, `(.L_x_41) ;  /* 0x000000b000017945 */ /* 0x000fe20003800000 */
[----:B------:R-:W-:Y:S02]  /*58b0*/  ISETP.LT.OR P4, PT, R35, 0x9, !P0 ;  /* 0x000000092300780c */ /* 0x000fe40004781670 */
[----:B------:R-:W-:-:S05]  /*58c0*/  F2FP.F16.E4M3.UNPACK_B R32, R32 ;  /* 0x00000020ff20723e */ /* 0x000fca00020006ff */
[----:B------:R-:W-:-:S05]  /*58d0*/  HADD2.F32 R32, -RZ, R32.H0_H0 ;  /* 0x20000020ff207230 */ /* 0x000fca0000004100 */
[----:B------:R-:W-:-:S04]  /*58e0*/  FMUL R32, R32, UR23 ;  /* 0x0000001720207c20 */ /* 0x000fc80008400000 */
[----:B------:R-:W-:-:S05]  /*58f0*/  FFMA R32, R225, UR22, R32 ;  /* 0x00000016e1207c23 */ /* 0x000fca0008000020 */
[----:B-1----:R-:W-:Y:S02]  /*5900*/  F2FP.SATFINITE.E4M3.F32.PACK_AB_MERGE_C R33, RZ, R32, RZ ;  /* 0x00000020ff21723e */ /* 0x002fe400048070ff */
[----:B------:R-:W-:-:S03]  /*5910*/  PRMT R32, RZ, 0x7610, R32 ;  /* 0x00007610ff207816 */ /* 0x000fc60000000020 */
[----:B------:R1:W-:Y:S01]  /*5920*/  @!P2 STG.E.U8 desc[UR20][R26.64+0x1], R33 ;  /* 0x000001211a00a986 */ /* 0x0003e2000c101114 */
[----:B------:R-:W-:Y:S05]  /*5930*/  @P4 BRA `(.L_x_42) ;  /* 0x0000000000044947 */ /* 0x000fea0003800000 */
[----:B------:R0:W5:Y:S02]  /*5940*/  LDG.E.U8 R32, desc[UR20][R28.64+0x8] ;  /* 0x000008141c207981 */ /* 0x000164000c1e1100 */
.L_x_42:
[----:B------:R-:W-:Y:S05]  /*5950*/  BSYNC B1 ;  /* 0x0000000000017941 */ /* 0x000fea0003800000 */
.L_x_41:
        /* <DEDUP_REMOVED lines=12> */
.L_x_44:
[----:B------:R-:W-:Y:S05]  /*5a20*/  BSYNC B1 ;  /* 0x0000000000017941 */ /* 0x000fea0003800000 */
.L_x_43:
        /* <DEDUP_REMOVED lines=12> */
.L_x_46:
[----:B------:R-:W-:Y:S05]  /*5af0*/  BSYNC B1 ;  /* 0x0000000000017941 */ /* 0x000fea0003800000 */
.L_x_45:
        /* <DEDUP_REMOVED lines=12> */
.L_x_48:
[----:B------:R-:W-:Y:S05]  /*5bc0*/  BSYNC B1 ;  /* 0x0000000000017941 */ /* 0x000fea0003800000 */
.L_x_47:
        /* <DEDUP_REMOVED lines=12> */
.L_x_50:
[----:B------:R-:W-:Y:S05]  /*5c90*/  BSYNC B1 ;  /* 0x0000000000017941 */ /* 0x000fea0003800000 */
.L_x_49:
        /* <DEDUP_REMOVED lines=12> */
.L_x_52:
[----:B------:R-:W-:Y:S05]  /*5d60*/  BSYNC B1 ;  /* 0x0000000000017941 */ /* 0x000fea0003800000 */
.L_x_51:
        /* <DEDUP_REMOVED lines=12> */
.L_x_54:
[----:B------:R-:W-:Y:S05]  /*5e30*/  BSYNC B1 ;  /* 0x0000000000017941 */ /* 0x000fea0003800000 */
.L_x_53:
        /* <DEDUP_REMOVED lines=12> */
.L_x_56:
[----:B------:R-:W-:Y:S05]  /*5f00*/  BSYNC B1 ;  /* 0x0000000000017941 */ /* 0x000fea0003800000 */
.L_x_55:
        /* <DEDUP_REMOVED lines=12> */
.L_x_58:
[----:B------:R-:W-:Y:S05]  /*5fd0*/  BSYNC B1 ;  /* 0x0000000000017941 */ /* 0x000fea0003800000 */
.L_x_57:
        /* <DEDUP_REMOVED lines=12> */
.L_x_60:
[----:B------:R-:W-:Y:S05]  /*60a0*/  BSYNC B1 ;  /* 0x0000000000017941 */ /* 0x000fea0003800000 */
.L_x_59:
        /* <DEDUP_REMOVED lines=12> */
.L_x_62:
[----:B------:R-:W-:Y:S05]  /*6170*/  BSYNC B1 ;  /* 0x0000000000017941 */ /* 0x000fea0003800000 */
.L_x_61:
        /* <DEDUP_REMOVED lines=12> */
.L_x_64:
[----:B------:R-:W-:Y:S05]  /*6240*/  BSYNC B1 ;  /* 0x0000000000017941 */ /* 0x000fea0003800000 */
.L_x_63:
        /* <DEDUP_REMOVED lines=12> */
.L_x_66:
[----:B------:R-:W-:Y:S05]  /*6310*/  BSYNC B1 ;  /* 0x0000000000017941 */ /* 0x000fea0003800000 */
.L_x_65:
        /* <DEDUP_REMOVED lines=12> */
.L_x_68:
[----:B------:R-:W-:Y:S05]  /*63e0*/  BSYNC B1 ;  /* 0x0000000000017941 */ /* 0x000fea0003800000 */
.L_x_67:
        /* <DEDUP_REMOVED lines=12> */
.L_x_70:
[----:B------:R-:W-:Y:S05]  /*64b0*/  BSYNC B1 ;  /* 0x0000000000017941 */ /* 0x000fea0003800000 */
.L_x_69:
        /* <DEDUP_REMOVED lines=12> */
.L_x_72:
[----:B------:R-:W-:Y:S05]  /*6580*/  BSYNC B1 ;  /* 0x0000000000017941 */ /* 0x000fea0003800000 */
.L_x_71:
        /* <DEDUP_REMOVED lines=12> */
.L_x_74:
[----:B------:R-:W-:Y:S05]  /*6650*/  BSYNC B1 ;  /* 0x0000000000017941 */ /* 0x000fea0003800000 */
.L_x_73:
        /* <DEDUP_REMOVED lines=12> */
.L_x_76:
[----:B------:R-:W-:Y:S05]  /*6720*/  BSYNC B1 ;  /* 0x0000000000017941 */ /* 0x000fea0003800000 */
.L_x_75:
        /* <DEDUP_REMOVED lines=12> */
.L_x_78:
[----:B------:R-:W-:Y:S05]  /*67f0*/  BSYNC B1 ;  /* 0x0000000000017941 */ /* 0x000fea0003800000 */
.L_x_77:
        /* <DEDUP_REMOVED lines=12> */
.L_x_80:
[----:B------:R-:W-:Y:S05]  /*68c0*/  BSYNC B1 ;  /* 0x0000000000017941 */ /* 0x000fea0003800000 */
.L_x_79:
        /* <DEDUP_REMOVED lines=12> */
.L_x_82:
[----:B------:R-:W-:Y:S05]  /*6990*/  BSYNC B1 ;  /* 0x0000000000017941 */ /* 0x000fea0003800000 */
.L_x_81:
        /* <DEDUP_REMOVED lines=12> */
.L_x_84:
[----:B------:R-:W-:Y:S05]  /*6a60*/  BSYNC B1 ;  /* 0x0000000000017941 */ /* 0x000fea0003800000 */
.L_x_83:
        /* <DEDUP_REMOVED lines=12> */
.L_x_86:
[----:B------:R-:W-:Y:S05]  /*6b30*/  BSYNC B1 ;  /* 0x0000000000017941 */ /* 0x000fea0003800000 */
.L_x_85:
        /* <DEDUP_REMOVED lines=12> */
.L_x_88:
[----:B------:R-:W-:Y:S05]  /*6c00*/  BSYNC B1 ;  /* 0x0000000000017941 */ /* 0x000fea0003800000 */
.L_x_87:
        /* <DEDUP_REMOVED lines=12> */
.L_x_90:
[----:B------:R-:W-:Y:S05]  /*6cd0*/  BSYNC B1 ;  /* 0x0000000000017941 */ /* 0x000fea0003800000 */
.L_x_89:
        /* <DEDUP_REMOVED lines=12> */
.L_x_92:
[----:B------:R-:W-:Y:S05]  /*6da0*/  BSYNC B1 ;  /* 0x0000000000017941 */ /* 0x000fea0003800000 */
.L_x_91:
        /* <DEDUP_REMOVED lines=12> */
.L_x_94:
[----:B------:R-:W-:Y:S05]  /*6e70*/  BSYNC B1 ;  /* 0x0000000000017941 */ /* 0x000fea0003800000 */
.L_x_93:
        /* <DEDUP_REMOVED lines=12> */
.L_x_96:
[----:B------:R-:W-:Y:S05]  /*6f40*/  BSYNC B1 ;  /* 0x0000000000017941 */ /* 0x000fea0003800000 */
.L_x_95:
        /* <DEDUP_REMOVED lines=12> */
.L_x_98:
[----:B------:R-:W-:Y:S05]  /*7010*/  BSYNC B1 ;  /* 0x0000000000017941 */ /* 0x000fea0003800000 */
.L_x_97:
        /* <DEDUP_REMOVED lines=12> */
.L_x_100:
[----:B------:R-:W-:Y:S05]  /*70e0*/  BSYNC B1 ;  /* 0x0000000000017941 */ /* 0x000fea0003800000 */
.L_x_99:
        /* <DEDUP_REMOVED lines=12> */
.L_x_102:
[----:B------:R-:W-:Y:S05]  /*71b0*/  BSYNC B1 ;  /* 0x0000000000017941 */ /* 0x000fea0003800000 */
.L_x_101:
        /* <DEDUP_REMOVED lines=12> */
.L_x_104:
[----:B------:R-:W-:Y:S05]  /*7280*/  BSYNC B1 ;  /* 0x0000000000017941 */ /* 0x000fea0003800000 */
.L_x_103:
        /* <DEDUP_REMOVED lines=12> */
.L_x_106:
[----:B------:R-:W-:Y:S05]  /*7350*/  BSYNC B1 ;  /* 0x0000000000017941 */ /* 0x000fea0003800000 */
.L_x_105:
        /* <DEDUP_REMOVED lines=12> */
.L_x_108:
[----:B------:R-:W-:Y:S05]  /*7420*/  BSYNC B1 ;  /* 0x0000000000017941 */ /* 0x000fea0003800000 */
.L_x_107:
        /* <DEDUP_REMOVED lines=12> */
.L_x_110:
[----:B------:R-:W-:Y:S05]  /*74f0*/  BSYNC B1 ;  /* 0x0000000000017941 */ /* 0x000fea0003800000 */
.L_x_109:
        /* <DEDUP_REMOVED lines=12> */
.L_x_112:
[----:B------:R-:W-:Y:S05]  /*75c0*/  BSYNC B1 ;  /* 0x0000000000017941 */ /* 0x000fea0003800000 */
.L_x_111:
        /* <DEDUP_REMOVED lines=12> */
.L_x_114:
[----:B------:R-:W-:Y:S05]  /*7690*/  BSYNC B1 ;  /* 0x0000000000017941 */ /* 0x000fea0003800000 */
.L_x_113:
        /* <DEDUP_REMOVED lines=12> */
.L_x_116:
[----:B------:R-:W-:Y:S05]  /*7760*/  BSYNC B1 ;  /* 0x0000000000017941 */ /* 0x000fea0003800000 */
.L_x_115:
        /* <DEDUP_REMOVED lines=12> */
.L_x_118:
[----:B------:R-:W-:Y:S05]  /*7830*/  BSYNC B1 ;  /* 0x0000000000017941 */ /* 0x000fea0003800000 */
.L_x_117:
        /* <DEDUP_REMOVED lines=12> */
.L_x_120:
[----:B------:R-:W-:Y:S05]  /*7900*/  BSYNC B1 ;  /* 0x0000000000017941 */ /* 0x000fea0003800000 */
.L_x_119:
        /* <DEDUP_REMOVED lines=12> */
.L_x_122:
[----:B------:R-:W-:Y:S05]  /*79d0*/  BSYNC B1 ;  /* 0x0000000000017941 */ /* 0x000fea0003800000 */
.L_x_121:
        /* <DEDUP_REMOVED lines=12> */
.L_x_124:
[----:B------:R-:W-:Y:S05]  /*7aa0*/  BSYNC B1 ;  /* 0x0000000000017941 */ /* 0x000fea0003800000 */
.L_x_123:
        /* <DEDUP_REMOVED lines=12> */
.L_x_126:
[----:B------:R-:W-:Y:S05]  /*7b70*/  BSYNC B1 ;  /* 0x0000000000017941 */ /* 0x000fea0003800000 */
.L_x_125:
        /* <DEDUP_REMOVED lines=12> */
.L_x_128:
[----:B------:R-:W-:Y:S05]  /*7c40*/  BSYNC B1 ;  /* 0x0000000000017941 */ /* 0x000fea0003800000 */
.L_x_127:
        /* <DEDUP_REMOVED lines=12> */
.L_x_130:
[----:B------:R-:W-:Y:S05]  /*7d10*/  BSYNC B1 ;  /* 0x0000000000017941 */ /* 0x000fea0003800000 */
.L_x_129:
        /* <DEDUP_REMOVED lines=12> */
.L_x_132:
[----:B------:R-:W-:Y:S05]  /*7de0*/  BSYNC B1 ;  /* 0x0000000000017941 */ /* 0x000fea0003800000 */
.L_x_131:
        /* <DEDUP_REMOVED lines=12> */
.L_x_134:
[----:B------:R-:W-:Y:S05]  /*7eb0*/  BSYNC B1 ;  /* 0x0000000000017941 */ /* 0x000fea0003800000 */
.L_x_133:
        /* <DEDUP_REMOVED lines=12> */
.L_x_136:
[----:B------:R-:W-:Y:S05]  /*7f80*/  BSYNC B1 ;  /* 0x0000000000017941 */ /* 0x000fea0003800000 */
.L_x_135:
        /* <DEDUP_REMOVED lines=12> */
.L_x_138:
[----:B------:R-:W-:Y:S05]  /*8050*/  BSYNC B1 ;  /* 0x0000000000017941 */ /* 0x000fea0003800000 */
.L_x_137:
        /* <DEDUP_REMOVED lines=12> */
.L_x_140:
[----:B------:R-:W-:Y:S05]  /*8120*/  BSYNC B1 ;  /* 0x0000000000017941 */ /* 0x000fea0003800000 */
.L_x_139:
        /* <DEDUP_REMOVED lines=12> */
.L_x_142:
[----:B------:R-:W-:Y:S05]  /*81f0*/  BSYNC B1 ;  /* 0x0000000000017941 */ /* 0x000fea0003800000 */
.L_x_141:
        /* <DEDUP_REMOVED lines=12> */
.L_x_144:
[----:B------:R-:W-:Y:S05]  /*82c0*/  BSYNC B1 ;  /* 0x0000000000017941 */ /* 0x000fea0003800000 */
.L_x_143:
        /* <DEDUP_REMOVED lines=12> */
.L_x_146:
[----:B------:R-:W-:Y:S05]  /*8390*/  BSYNC B1 ;  /* 0x0000000000017941 */ /* 0x000fea0003800000 */
.L_x_145:
        /* <DEDUP_REMOVED lines=12> */
.L_x_148:
[----:B------:R-:W-:Y:S05]  /*8460*/  BSYNC B1 ;  /* 0x0000000000017941 */ /* 0x000fea0003800000 */
.L_x_147:
        /* <DEDUP_REMOVED lines=12> */
.L_x_150:
[----:B------:R-:W-:Y:S05]  /*8530*/  BSYNC B1 ;  /* 0x0000000000017941 */ /* 0x000fea0003800000 */
.L_x_149:
        /* <DEDUP_REMOVED lines=12> */
.L_x_152:
[----:B------:R-:W-:Y:S05]  /*8600*/  BSYNC B1 ;  /* 0x0000000000017941 */ /* 0x000fea0003800000 */
.L_x_151:
        /* <DEDUP_REMOVED lines=12> */
.L_x_154:
[----:B------:R-:W-:Y:S05]  /*86d0*/  BSYNC B1 ;  /* 0x0000000000017941 */ /* 0x000fea0003800000 */
.L_x_153:
        /* <DEDUP_REMOVED lines=12> */
.L_x_156:
[----:B------:R-:W-:Y:S05]  /*87a0*/  BSYNC B1 ;  /* 0x0000000000017941 */ /* 0x000fea0003800000 */
.L_x_155:
        /* <DEDUP_REMOVED lines=12> */
.L_x_158:
[----:B------:R-:W-:Y:S05]  /*8870*/  BSYNC B1 ;  /* 0x0000000000017941 */ /* 0x000fea0003800000 */
.L_x_157:
        /* <DEDUP_REMOVED lines=12> */
.L_x_160:
[----:B------:R-:W-:Y:S05]  /*8940*/  BSYNC B1 ;  /* 0x0000000000017941 */ /* 0x000fea0003800000 */
.L_x_159:
        /* <DEDUP_REMOVED lines=12> */
.L_x_162:
[----:B------:R-:W-:Y:S05]  /*8a10*/  BSYNC B1 ;  /* 0x0000000000017941 */ /* 0x000fea0003800000 */
.L_x_161:
        /* <DEDUP_REMOVED lines=12> */
.L_x_164:
[----:B------:R-:W-:Y:S05]  /*8ae0*/  BSYNC B1 ;  /* 0x0000000000017941 */ /* 0x000fea0003800000 */
.L_x_163:
        /* <DEDUP_REMOVED lines=12> */
.L_x_166:
[----:B------:R-:W-:Y:S05]  /*8bb0*/  BSYNC B1 ;  /* 0x0000000000017941 */ /* 0x000fea0003800000 */
.L_x_165:
        /* <DEDUP_REMOVED lines=12> */
.L_x_168:
[----:B------:R-:W-:Y:S05]  /*8c80*/  BSYNC B1 ;  /* 0x0000000000017941 */ /* 0x000fea0003800000 */
.L_x_167:
        /* <DEDUP_REMOVED lines=12> */
.L_x_170:
[----:B------:R-:W-:Y:S05]  /*8d50*/  BSYNC B1 ;  /* 0x0000000000017941 */ /* 0x000fea0003800000 */
.L_x_169:
        /* <DEDUP_REMOVED lines=12> */
.L_x_172:
[----:B------:R-:W-:Y:S05]  /*8e20*/  BSYNC B1 ;  /* 0x0000000000017941 */ /* 0x000fea0003800000 */
.L_x_171:
        /* <DEDUP_REMOVED lines=12> */
.L_x_174:
[----:B------:R-:W-:Y:S05]  /*8ef0*/  BSYNC B1 ;  /* 0x0000000000017941 */ /* 0x000fea0003800000 */
.L_x_173:
        /* <DEDUP_REMOVED lines=12> */
.L_x_176:
[----:B------:R-:W-:Y:S05]  /*8fc0*/  BSYNC B1 ;  /* 0x0000000000017941 */ /* 0x000fea0003800000 */
.L_x_175:
        /* <DEDUP_REMOVED lines=12> */
.L_x_178:
[----:B------:R-:W-:Y:S05]  /*9090*/  BSYNC B1 ;  /* 0x0000000000017941 */ /* 0x000fea0003800000 */
.L_x_177:
        /* <DEDUP_REMOVED lines=12> */
.L_x_180:
[----:B------:R-:W-:Y:S05]  /*9160*/  BSYNC B1 ;  /* 0x0000000000017941 */ /* 0x000fea0003800000 */
.L_x_179:
        /* <DEDUP_REMOVED lines=12> */
.L_x_182:
[----:B------:R-:W-:Y:S05]  /*9230*/  BSYNC B1 ;  /* 0x0000000000017941 */ /* 0x000fea0003800000 */
.L_x_181:
        /* <DEDUP_REMOVED lines=12> */
.L_x_184:
[----:B------:R-:W-:Y:S05]  /*9300*/  BSYNC B1 ;  /* 0x0000000000017941 */ /* 0x000fea0003800000 */
.L_x_183:
        /* <DEDUP_REMOVED lines=12> */
.L_x_186:
[----:B------:R-:W-:Y:S05]  /*93d0*/  BSYNC B1 ;  /* 0x0000000000017941 */ /* 0x000fea0003800000 */
.L_x_185:
        /* <DEDUP_REMOVED lines=12> */
.L_x_188:
[----:B------:R-:W-:Y:S05]  /*94a0*/  BSYNC B1 ;  /* 0x0000000000017941 */ /* 0x000fea0003800000 */
.L_x_187:
[----:B-----5:R-:W-:Y:S01]  /*94b0*/  LOP3.LUT R32, R32, 0xff, RZ, 0xc0, !PT ;  /* 0x000000ff20207812 */ /* 0x020fe200078ec0ff */
[----:B------:R-:W-:Y:S01]  /*94c0*/  BSSY B1, `(.L_x_189) ;  /* 0x000000b000017945 */ /* 0x000fe20003800000 */
[----:B------:R-:W-:Y:S02]  /*94d0*/  ISETP.LT.OR P4, PT, R35, 0x99, !P1 ;  /* 0x000000992300780c */ /* 0x000fe40004f81670 */
[----:B------:R-:W-:-:S05]  /*94e0*/  F2FP.F16.E4M3.UNPACK_B R32, R32 ;  /* 0x00000020ff20723e */ /* 0x000fca00020006ff */
[----:B------:R-:W-:-:S05]  /*94f0*/  HADD2.F32 R32, -RZ, R32.H0_H0 ;  /* 0x20000020ff207230 */ /* 0x000fca0000004100 */
[----:B------:R-:W-:-:S04]  /*9500*/  FMUL R32, R32, UR23 ;  /* 0x0000001720207c20 */ /* 0x000fc80008400000 */
[----:B------:R-:W-:Y:S01]  /*9510*/  FFMA R32, R23, UR22, R32 ;  /* 0x0000001617207c23 */ /* 0x000fe20008000020 */
[----:B------:R-:W-:-:S04]  /*9520*/  PRMT R23, RZ, 0x7610, R23 ;  /* 0x00007610ff177816 */ /* 0x000fc80000000017 */
[----:B-1----:R-:W-:-:S05]  /*9530*/  F2FP.SATFINITE.E4M3.F32.PACK_AB_MERGE_C R33, RZ, R32, RZ ;  /* 0x00000020ff21723e */ /* 0x002fca00048070ff */
[----:B------:R1:W-:Y:S01]  /*9540*/  @!P2 STG.E.U8 desc[UR20][R24.64+0x99], R33 ;  /* 0x000099211800a986 */ /* 0x0003e2000c101114 */
[----:B------:R-:W-:Y:S05]  /*9550*/  @P4 BRA `(.L_x_190) ;  /* 0x0000000000044947 */ /* 0x000fea0003800000 */
[----:B------:R0:W5:Y:S02]  /*9560*/  LDG.E.U8 R23, desc[UR20][R30.64+0x98] ;  /* 0x000098141e177981 */ /* 0x000164000c1e1100 */
.L_x_190:
[----:B------:R-:W-:Y:S05]  /*9570*/  BSYNC B1 ;  /* 0x0000000000017941 */ /* 0x000fea0003800000 */
.L_x_189:
        /* <DEDUP_REMOVED lines=8> */
[----:B------:R-:W-:-:S05]  /*9600*/  F2FP.SATFINITE.E4M3.F32.PACK_AB_MERGE_C R23, RZ, R23, RZ ;  /* 0x00000017ff17723e */ /* 0x000fca00048070ff */
[----:B------:R0:W-:Y:S01]  /*9610*/  @!P4 STG.E.U8 desc[UR20][R26.64+0x98], R23 ;  /* 0x000098171a00c986 */ /* 0x0001e2000c101114 */
[----:B------:R-:W-:Y:S05]  /*9620*/  @P2 BRA `(.L_x_192) ;  /* 0x0000000000042947 */ /* 0x000fea0003800000 */
[----:B------:R0:W5:Y:S02]  /*9630*/  LDG.E.U8 R22, desc[UR20][R30.64+0x99] ;  /* 0x000099141e167981 */ /* 0x000164000c1e1100 */
.L_x_192:
[----:B------:R-:W-:Y:S05]  /*9640*/  BSYNC B1 ;  /* 0x0000000000017941 */ /* 0x000fea0003800000 */
.L_x_191:
        /* <DEDUP_REMOVED lines=8> */
[----:B0-----:R-:W-:-:S05]  /*96d0*/  F2FP.SATFINITE.E4M3.F32.PACK_AB_MERGE_C R23, RZ, R22, RZ ;  /* 0x00000016ff17723e */ /* 0x001fca00048070ff */
[----:B------:R0:W-:Y:S01]  /*96e0*/  @!P2 STG.E.U8 desc[UR20][R26.64+0x99], R23 ;  /* 0x000099171a00a986 */ /* 0x0001e2000c101114 */
[----:B------:R-:W-:Y:S05]  /*96f0*/  @P4 BRA `(.L_x_194) ;  /* 0x0000000000044947 */ /* 0x000fea0003800000 */
[----:B------:R0:W5:Y:S02]  /*9700*/  LDG.E.U8 R21, desc[UR20][R28.64+0xa0] ;  /* 0x0000a0141c157981 */ /* 0x000164000c1e1100 */
.L_x_194:
[----:B------:R-:W-:Y:S05]  /*9710*/  BSYNC B1 ;  /* 0x0000000000017941 */ /* 0x000fea0003800000 */
.L_x_193:
        /* <DEDUP_REMOVED lines=12> */
.L_x_196:
[----:B------:R-:W-:Y:S05]  /*97e0*/  BSYNC B1 ;  /* 0x0000000000017941 */ /* 0x000fea0003800000 */
.L_x_195:
        /* <DEDUP_REMOVED lines=12> */
.L_x_198:
[----:B------:R-:W-:Y:S05]  /*98b0*/  BSYNC B1 ;  /* 0x0000000000017941 */ /* 0x000fea0003800000 */
.L_x_197:
        /* <DEDUP_REMOVED lines=12> */
.L_x_200:
[----:B------:R-:W-:Y:S05]  /*9980*/  BSYNC B1 ;  /* 0x0000000000017941 */ /* 0x000fea0003800000 */
.L_x_199:
        /* <DEDUP_REMOVED lines=12> */
.L_x_202:
[----:B------:R-:W-:Y:S05]  /*9a50*/  BSYNC B1 ;  /* 0x0000000000017941 */ /* 0x000fea0003800000 */
.L_x_201:
        /* <DEDUP_REMOVED lines=12> */
.L_x_204:
[----:B------:R-:W-:Y:S05]  /*9b20*/  BSYNC B1 ;  /* 0x0000000000017941 */ /* 0x000fea0003800000 */
.L_x_203:
        /* <DEDUP_REMOVED lines=12> */
.L_x_206:
[----:B------:R-:W-:Y:S05]  /*9bf0*/  BSYNC B1 ;  /* 0x0000000000017941 */ /* 0x000fea0003800000 */
.L_x_205:
        /* <DEDUP_REMOVED lines=12> */
.L_x_208:
[----:B------:R-:W-:Y:S05]  /*9cc0*/  BSYNC B1 ;  /* 0x0000000000017941 */ /* 0x000fea0003800000 */
.L_x_207:
        /* <DEDUP_REMOVED lines=12> */
.L_x_210:
[----:B------:R-:W-:Y:S05]  /*9d90*/  BSYNC B1 ;  /* 0x0000000000017941 */ /* 0x000fea0003800000 */
.L_x_209:
        /* <DEDUP_REMOVED lines=12> */
.L_x_212:
[----:B------:R-:W-:Y:S05]  /*9e60*/  BSYNC B1 ;  /* 0x0000000000017941 */ /* 0x000fea0003800000 */
.L_x_211:
        /* <DEDUP_REMOVED lines=12> */
.L_x_214:
[----:B------:R-:W-:Y:S05]  /*9f30*/  BSYNC B1 ;  /* 0x0000000000017941 */ /* 0x000fea0003800000 */
.L_x_213:
        /* <DEDUP_REMOVED lines=12> */
.L_x_216:
[----:B------:R-:W-:Y:S05]  /*a000*/  BSYNC B1 ;  /* 0x0000000000017941 */ /* 0x000fea0003800000 */
.L_x_215:
        /* <DEDUP_REMOVED lines=12> */
.L_x_218:
[----:B------:R-:W-:Y:S05]  /*a0d0*/  BSYNC B1 ;  /* 0x0000000000017941 */ /* 0x000fea0003800000 */
.L_x_217:
        /* <DEDUP_REMOVED lines=12> */
.L_x_220:
[----:B------:R-:W-:Y:S05]  /*a1a0*/  BSYNC B1 ;  /* 0x0000000000017941 */ /* 0x000fea0003800000 */
.L_x_219:
        /* <DEDUP_REMOVED lines=12> */
.L_x_222:
[----:B------:R-:W-:Y:S05]  /*a270*/  BSYNC B1 ;  /* 0x0000000000017941 */ /* 0x000fea0003800000 */
.L_x_221:
        /* <DEDUP_REMOVED lines=12> */
.L_x_224:
[----:B------:R-:W-:Y:S05]  /*a340*/  BSYNC B1 ;  /* 0x0000000000017941 */ /* 0x000fea0003800000 */
.L_x_223:
        /* <DEDUP_REMOVED lines=12> */
.L_x_226:
[----:B------:R-:W-:Y:S05]  /*a410*/  BSYNC B1 ;  /* 0x0000000000017941 */ /* 0x000fea0003800000 */
.L_x_225:
        /* <DEDUP_REMOVED lines=12> */
.L_x_228:
[----:B------:R-:W-:Y:S05]  /*a4e0*/  BSYNC B1 ;  /* 0x0000000000017941 */ /* 0x000fea0003800000 */
.L_x_227:
        /* <DEDUP_REMOVED lines=12> */
.L_x_230:
[----:B------:R-:W-:Y:S05]  /*a5b0*/  BSYNC B1 ;  /* 0x0000000000017941 */ /* 0x000fea0003800000 */
.L_x_229:
        /* <DEDUP_REMOVED lines=12> */
.L_x_232:
[----:B------:R-:W-:Y:S05]  /*a680*/  BSYNC B1 ;  /* 0x0000000000017941 */ /* 0x000fea0003800000 */
.L_x_231:
[----:B-----5:R-:W-:Y:S01]  /*a690*/  LOP3.LUT R2, R2, 0xff, RZ, 0xc0, !PT ;  /* 0x000000ff02027812 */ /* 0x020fe200078ec0ff */
[----:B------:R-:W-:Y:S01]  /*a6a0*/  BSSY B1, `(.L_x_233) ;  /* 0x000000b000017945 */ /* 0x000fe20003800000 */
[----:B------:R-:W-:Y:S02]  /*a6b0*/  ISETP.LT.OR P4, PT, R35, 0xc9, !P0 ;  /* 0x000000c92300780c */ /* 0x000fe40004781670 */
[----:B------:R-:W-:-:S05]  /*a6c0*/  F2FP.F16.E4M3.UNPACK_B R2, R2 ;  /* 0x00000002ff02723e */ /* 0x000fca00020006ff */
[----:B------:R-:W-:-:S05]  /*a6d0*/  HADD2.F32 R2, -RZ, R2.H0_H0 ;  /* 0x20000002ff027230 */ /* 0x000fca0000004100 */
[----:B0-----:R-:W-:-:S04]  /*a6e0*/  FMUL R3, R2, UR23 ;  /* 0x0000001702037c20 */ /* 0x001fc80008400000 */
[----:B------:R-:W-:Y:S01]  /*a6f0*/  FFMA R3, R0, UR22, R3 ;  /* 0x0000001600037c23 */ /* 0x000fe20008000003 */
[----:B------:R-:W-:-:S04]  /*a700*/  PRMT R0, RZ, 0x7610, R0 ;  /* 0x00007610ff007816 */ /* 0x000fc80000000000 */
[----:B------:R-:W-:-:S05]  /*a710*/  F2FP.SATFINITE.E4M3.F32.PACK_AB_MERGE_C R3, RZ, R3, RZ ;  /* 0x00000003ff03723e */ /* 0x000fca00048070ff */
[----:B------:R0:W-:Y:S01]  /*a720*/  @!P2 STG.E.U8 desc[UR20][R26.64+0xc1], R3 ;  /* 0x0000c1031a00a986 */ /* 0x0001e2000c101114 */
[----:B------:R-:W-:Y:S05]  /*a730*/  @P4 BRA `(.L_x_234) ;  /* 0x0000000000044947 */ /* 0x000fea0003800000 */
[----:B------:R0:W5:Y:S02]  /*a740*/  LDG.E.U8 R0, desc[UR20][R28.64+0xc8] ;  /* 0x0000c8141c007981 */ /* 0x000164000c1e1100 */
.L_x_234:
[----:B------:R-:W-:Y:S05]  /*a750*/  BSYNC B1 ;  /* 0x0000000000017941 */ /* 0x000fea0003800000 */
.L_x_233:
[----:B------:R-:W2:Y:S01]  /*a760*/  LDL.LU R2, [R1] ;  /* 0x0000000001027983 */ /* 0x000ea20000300800 */
[----:B-----5:R-:W-:Y:S01]  /*a770*/  LOP3.LUT R0, R0, 0xff, RZ, 0xc0, !PT ;  /* 0x000000ff00007812 */ /* 0x020fe200078ec0ff */
[----:B------:R-:W-:Y:S01]  /*a780*/  BSSY B1, `(.L_x_235) ;  /* 0x000000b000017945 */ /* 0x000fe20003800000 */
[----:B------:R-:W-:Y:S02]  /*a790*/  ISETP.LT.OR P2, PT, R35, 0xca, !P0 ;  /* 0x000000ca2300780c */ /* 0x000fe40004741670 */
[----:B------:R-:W-:-:S05]  /*a7a0*/  F2FP.F16.E4M3.UNPACK_B R0, R0 ;  /* 0x00000000ff00723e */ /* 0x000fca00020006ff */
[----:B------:R-:W-:-:S05]  /*a7b0*/  HADD2.F32 R0, -RZ, R0.H0_H0 ;  /* 0x20000000ff007230 */ /* 0x000fca0000004100 */
[----:B------:R-:W-:-:S04]  /*a7c0*/  FMUL R0, R0, UR23 ;  /* 0x0000001700007c20 */ /* 0x000fc80008400000 */
[----:B--2---:R-:W-:-:S05]  /*a7d0*/  FFMA R0, R2, UR22, R0 ;  /* 0x0000001602007c23 */ /* 0x004fca0008000000 */
[----:B0-----:R-:W-:Y:S02]  /*a7e0*/  F2FP.SATFINITE.E4M3.F32.PACK_AB_MERGE_C R3, RZ, R0, RZ ;  /* 0x00000000ff03723e */ /* 0x001fe400048070ff */
[----:B------:R-:W-:-:S03]  /*a7f0*/  PRMT R0, RZ, 0x7610, R0 ;  /* 0x00007610ff007816 */ /* 0x000fc60000000000 */
[----:B------:R0:W-:Y:S01]  /*a800*/  @!P4 STG.E.U8 desc[UR20][R24.64+0xc8], R3 ;  /* 0x0000c8031800c986 */ /* 0x0001e2000c101114 */
[----:B------:R-:W-:Y:S05]  /*a810*/  @P2 BRA `(.L_x_236) ;  /* 0x0000000000042947 */ /* 0x000fea0003800000 */
[----:B------:R2:W5:Y:S02]  /*a820*/  LDG.E.U8 R0, desc[UR20][R28.64+0xc9] ;  /* 0x0000c9141c007981 */ /* 0x000564000c1e1100 */
.L_x_236:
[----:B------:R-:W-:Y:S05]  /*a830*/  BSYNC B1 ;  /* 0x0000000000017941 */ /* 0x000fea0003800000 */
.L_x_235:
[----:B------:R-:W3:Y:S01]  /*a840*/  LDL.LU R2, [R1+0x4] ;  /* 0x0000040001027983 */ /* 0x000ee20000300800 */
[----:B-----5:R-:W-:Y:S01]  /*a850*/  LOP3.LUT R0, R0, 0xff, RZ, 0xc0, !PT ;  /* 0x000000ff00007812 */ /* 0x020fe200078ec0ff */
[----:B------:R-:W-:Y:S01]  /*a860*/  BSSY B1, `(.L_x_237) ;  /* 0x000000b000017945 */ /* 0x000fe20003800000 */
[----:B------:R-:W-:Y:S02]  /*a870*/  ISETP.LT.OR P4, PT, R35, 0xc9, !P1 ;  /* 0x000000c92300780c */ /* 0x000fe40004f81670 */
[----:B------:R-:W-:-:S05]  /*a880*/  F2FP.F16.E4M3.UNPACK_B R0, R0 ;  /* 0x00000000ff00723e */ /* 0x000fca00020006ff */
[----:B------:R-:W-:-:S05]  /*a890*/  HADD2.F32 R0, -RZ, R0.H0_H0 ;  /* 0x20000000ff007230 */ /* 0x000fca0000004100 */
[----:B------:R-:W-:-:S04]  /*a8a0*/  FMUL R0, R0, UR23 ;  /* 0x0000001700007c20 */ /* 0x000fc80008400000 */
[----:B---3--:R-:W-:-:S05]  /*a8b0*/  FFMA R0, R2, UR22, R0 ;  /* 0x0000001602007c23 */ /* 0x008fca0008000000 */
[----:B0-----:R-:W-:Y:S02]  /*a8c0*/  F2FP.SATFINITE.E4M3.F32.PACK_AB_MERGE_C R3, RZ, R0, RZ ;  /* 0x00000000ff03723e */ /* 0x001fe400048070ff */
[----:B------:R-:W-:-:S03]  /*a8d0*/  PRMT R0, RZ, 0x7610, R0 ;  /* 0x00007610ff007816 */ /* 0x000fc60000000000 */
[----:B------:R0:W-:Y:S01]  /*a8e0*/  @!P2 STG.E.U8 desc[UR20][R24.64+0xc9], R3 ;  /* 0x0000c9031800a986 */ /* 0x0001e2000c101114 */
[----:B------:R-:W-:Y:S05]  /*a8f0*/  @P4 BRA `(.L_x_238) ;  /* 0x0000000000044947 */ /* 0x000fea0003800000 */
[----:B------:R3:W5:Y:S02]  /*a900*/  LDG.E.U8 R0, desc[UR20][R30.64+0xc8] ;  /* 0x0000c8141e007981 */ /* 0x000764000c1e1100 */
.L_x_238:
[----:B------:R-:W-:Y:S05]  /*a910*/  BSYNC B1 ;  /* 0x0000000000017941 */ /* 0x000fea0003800000 */
.L_x_237:
[----:B------:R-:W2:Y:S01]  /*a920*/  LDL.LU R2, [R1+0x8] ;  /* 0x0000080001027983 */ /* 0x000ea20000300800 */
        /* <DEDUP_REMOVED lines=12> */
.L_x_240:
[----:B------:R-:W-:Y:S05]  /*a9f0*/  BSYNC B1 ;  /* 0x0000000000017941 */ /* 0x000fea0003800000 */
.L_x_239:
        /* <DEDUP_REMOVED lines=13> */
.L_x_242:
[----:B------:R-:W-:Y:S05]  /*aad0*/  BSYNC B1 ;  /* 0x0000000000017941 */ /* 0x000fea0003800000 */
.L_x_241:
        /* <DEDUP_REMOVED lines=13> */
.L_x_244:
[----:B------:R-:W-:Y:S05]  /*abb0*/  BSYNC B1 ;  /* 0x0000000000017941 */ /* 0x000fea0003800000 */
.L_x_243:
        /* <DEDUP_REMOVED lines=13> */
.L_x_246:
[----:B------:R-:W-:Y:S05]  /*ac90*/  BSYNC B1 ;  /* 0x0000000000017941 */ /* 0x000fea0003800000 */
.L_x_245:
        /* <DEDUP_REMOVED lines=13> */
.L_x_248:
[----:B------:R-:W-:Y:S05]  /*ad70*/  BSYNC B1 ;  /* 0x0000000000017941 */ /* 0x000fea0003800000 */
.L_x_247:
        /* <DEDUP_REMOVED lines=13> */
.L_x_250:
[----:B------:R-:W-:Y:S05]  /*ae50*/  BSYNC B1 ;  /* 0x0000000000017941 */ /* 0x000fea0003800000 */
.L_x_249:
        /* <DEDUP_REMOVED lines=13> */
.L_x_252:
[----:B------:R-:W-:Y:S05]  /*af30*/  BSYNC B1 ;  /* 0x0000000000017941 */ /* 0x000fea0003800000 */
.L_x_251:
        /* <DEDUP_REMOVED lines=13> */
.L_x_254:
[----:B------:R-:W-:Y:S05]  /*b010*/  BSYNC B1 ;  /* 0x0000000000017941 */ /* 0x000fea0003800000 */
.L_x_253:
        /* <DEDUP_REMOVED lines=13> */
.L_x_256:
[----:B------:R-:W-:Y:S05]  /*b0f0*/  BSYNC B1 ;  /* 0x0000000000017941 */ /* 0x000fea0003800000 */
.L_x_255:
        /* <DEDUP_REMOVED lines=13> */
.L_x_258:
[----:B------:R-:W-:Y:S05]  /*b1d0*/  BSYNC B1 ;  /* 0x0000000000017941 */ /* 0x000fea0003800000 */
.L_x_257:
        /* <DEDUP_REMOVED lines=13> */
.L_x_260:
[----:B------:R-:W-:Y:S05]  /*b2b0*/  BSYNC B1 ;  /* 0x0000000000017941 */ /* 0x000fea0003800000 */
.L_x_259:
        /* <DEDUP_REMOVED lines=13> */
.L_x_262:
[----:B------:R-:W-:Y:S05]  /*b390*/  BSYNC B1 ;  /* 0x0000000000017941 */ /* 0x000fea0003800000 */
.L_x_261:
        /* <DEDUP_REMOVED lines=13> */
.L_x_264:
[----:B------:R-:W-:Y:S05]  /*b470*/  BSYNC B1 ;  /* 0x0000000000017941 */ /* 0x000fea0003800000 */
.L_x_263:
        /* <DEDUP_REMOVED lines=13> */
.L_x_266:
[----:B------:R-:W-:Y:S05]  /*b550*/  BSYNC B1 ;  /* 0x0000000000017941 */ /* 0x000fea0003800000 */
.L_x_265:
        /* <DEDUP_REMOVED lines=13> */
.L_x_268:
[----:B------:R-:W-:Y:S05]  /*b630*/  BSYNC B1 ;  /* 0x0000000000017941 */ /* 0x000fea0003800000 */
.L_x_267:
        /* <DEDUP_REMOVED lines=13> */
.L_x_270:
[----:B------:R-:W-:Y:S05]  /*b710*/  BSYNC B1 ;  /* 0x0000000000017941 */ /* 0x000fea0003800000 */
.L_x_269:
        /* <DEDUP_REMOVED lines=13> */
.L_x_272:
[----:B------:R-:W-:Y:S05]  /*b7f0*/  BSYNC B1 ;  /* 0x0000000000017941 */ /* 0x000fea0003800000 */
.L_x_271:
        /* <DEDUP_REMOVED lines=13> */
.L_x_274:
[----:B------:R-:W-:Y:S05]  /*b8d0*/  BSYNC B1 ;  /* 0x0000000000017941 */ /* 0x000fea0003800000 */
.L_x_273:
        /* <DEDUP_REMOVED lines=13> */
.L_x_276:
[----:B------:R-:W-:Y:S05]  /*b9b0*/  BSYNC B1 ;  /* 0x0000000000017941 */ /* 0x000fea0003800000 */
.L_x_275:
        /* <DEDUP_REMOVED lines=13> */
.L_x_278:
[----:B------:R-:W-:Y:S05]  /*ba90*/  BSYNC B1 ;  /* 0x0000000000017941 */ /* 0x000fea0003800000 */
.L_x_277:
        /* <DEDUP_REMOVED lines=13> */
.L_x_280:
[----:B------:R-:W-:Y:S05]  /*bb70*/  BSYNC B1 ;  /* 0x0000000000017941 */ /* 0x000fea0003800000 */
.L_x_279:
        /* <DEDUP_REMOVED lines=13> */
.L_x_282:
[----:B------:R-:W-:Y:S05]  /*bc50*/  BSYNC B1 ;  /* 0x0000000000017941 */ /* 0x000fea0003800000 */
.L_x_281:
        /* <DEDUP_REMOVED lines=13> */
.L_x_284:
[----:B------:R-:W-:Y:S05]  /*bd30*/  BSYNC B1 ;  /* 0x0000000000017941 */ /* 0x000fea0003800000 */
.L_x_283:
        /* <DEDUP_REMOVED lines=13> */
.L_x_286:
[----:B------:R-:W-:Y:S05]  /*be10*/  BSYNC B1 ;  /* 0x0000000000017941 */ /* 0x000fea0003800000 */
.L_x_285:
        /* <DEDUP_REMOVED lines=13> */
.L_x_288:
[----:B------:R-:W-:Y:S05]  /*bef0*/  BSYNC B1 ;  /* 0x0000000000017941 */ /* 0x000fea0003800000 */
.L_x_287:
[----:B------:R-:W-:Y:S05]  /*bf00*/  @P1 BRA `(.L_x_289) ;  /* 0x00000020009c1947 */ /* 0x000fea0003800000 */
[----:B------:R-:W2:Y:S01]  /*bf10*/  LDL.LU R2, [R1+0x6c] ;  /* 0x00006c0001027983 */ /* 0x000ea20000300800 */
[----:B-----5:R-:W-:-:S04]  /*bf20*/  LOP3.LUT R0, R0, 0xff, RZ, 0xc0, !PT ;  /* 0x000000ff00007812 */ /* 0x020fc800078ec0ff */
[----:B------:R-:W-:-:S05]  /*bf30*/  F2FP.F16.E4M3.UNPACK_B R0, R0 ;  /* 0x00000000ff00723e */ /* 0x000fca00020006ff */
[----:B------:R-:W-:-:S05]  /*bf40*/  HADD2.F32 R0, -RZ, R0.H0_H0 ;  /* 0x20000000ff007230 */ /* 0x000fca0000004100 */
[----:B------:R-:W-:-:S04]  /*bf50*/  FMUL R0, R0, UR23 ;  /* 0x0000001700007c20 */ /* 0x000fc80008400000 */
[----:B--2---:R-:W-:-:S05]  /*bf60*/  FFMA R0, R2, UR22, R0 ;  /* 0x0000001602007c23 */ /* 0x004fca0008000000 */
[----:B0-----:R-:W-:-:S05]  /*bf70*/  F2FP.SATFINITE.E4M3.F32.PACK_AB_MERGE_C R3, RZ, R0, RZ ;  /* 0x00000000ff03723e */ /* 0x001fca00048070ff */
[----:B------:R0:W-:Y:S01]  /*bf80*/  STG.E.U8 desc[UR20][R26.64+0xf9], R3 ;  /* 0x0000f9031a007986 */ /* 0x0001e2000c101114 */
[----:B------:R-:W-:Y:S05]  /*bf90*/  BRA `(.L_x_289) ;  /* 0x0000002000787947 */ /* 0x000fea0003800000 */
.L_x_32:
[----:B------:R-:W-:Y:S01]  /*bfa0*/  ISETP.GE.AND P1, PT, R38, 0x1, PT ;  /* 0x000000012600780c */ /* 0x000fe20003f26270 */
[----:B------:R-:W-:Y:S01]  /*bfb0*/  FMUL R228, R228, UR22 ;  /* 0x00000016e4e47c20 */ /* 0x000fe20008400000 */
[----:B------:R-:W-:Y:S01]  /*bfc0*/  FMUL R227, R227, UR22 ;  /* 0x00000016e3e37c20 */ /* 0x000fe20008400000 */
[----:B------:R-:W-:Y:S01]  /*bfd0*/  ISETP.GE.AND P0, PT, R38, 0x9, PT ;  /* 0x000000092600780c */ /* 0x000fe20003f06270 */
[----:B------:R-:W-:Y:S01]  /*bfe0*/  FMUL R226, R226, UR22 ;  /* 0x00000016e2e27c20 */ /* 0x000fe20008400000 */
[C---:B------:R-:W-:Y:S02]  /*bff0*/  ISETP.LT.OR P4, PT, R35.reuse, 0x1, !P1 ;  /* 0x000000012300780c */ /* 0x040fe40004f81670 */
[----:B------:R-:W-:Y:S02]  /*c000*/  ISETP.LT.OR P5, PT, R35, 0x2, !P1 ;  /* 0x000000022300780c */ /* 0x000fe40004fa1670 */
[----:B------:R-:W-:Y:S02]  /*c010*/  F2FP.SATFINITE.E4M3.F32.PACK_AB_MERGE_C R29, RZ, R228, RZ ;  /* 0x000000e4ff1d723e */ /* 0x000fe400048070ff */
[----:B------:R-:W-:-:S02]  /*c020*/  F2FP.SATFINITE.E4M3.F32.PACK_AB_MERGE_C R227, RZ, R227, RZ ;  /* 0x000000e3ffe3723e */ /* 0x000fc400048070ff */
[----:B------:R-:W-:Y:S01]  /*c030*/  ISETP.LT.OR P2, PT, R35, 0x1, !P0 ;  /* 0x000000012300780c */ /* 0x000fe20004741670 */
[----:B------:R-:W-:-:S04]  /*c040*/  FMUL R225, R225, UR22 ;  /* 0x00000016e1e17c20 */ /* 0x000fc80008400000 */
[----:B------:R0:W-:Y:S01]  /*c050*/  @!P4 STG.E.U8 desc[UR20][R24.64], R29 ;  /* 0x0000001d1800c986 */ /* 0x0001e2000c101114 */
[----:B------:R-:W-:-:S03]  /*c060*/  ISETP.LT.OR P4, PT, R35, 0x2, !P0 ;  /* 0x000000022300780c */ /* 0x000fc60004781670 */
[----:B------:R1:W-:Y:S01]  /*c070*/  @!P5 STG.E.U8 desc[UR20][R24.64+0x1], R227 ;  /* 0x000001e31800d986 */ /* 0x0003e2000c101114 */
[C---:B------:R-:W-:Y:S01]  /*c080*/  ISETP.LT.OR P5, PT, R35.reuse, 0x9, !P1 ;  /* 0x000000092300780c */ /* 0x040fe20004fa1670 */
[----:B------:R-:W-:Y:S01]  /*c090*/  FMUL R224, R224, UR22 ;  /* 0x00000016e0e07c20 */ /* 0x000fe20008400000 */
[----:B------:R-:W-:Y:S01]  /*c0a0*/  ISETP.LT.OR P6, PT, R35, 0xa, !P1 ;  /* 0x0000000a2300780c */ /* 0x000fe20004fc1670 */
[----:B------:R-:W-:Y:S01]  /*c0b0*/  FMUL R223, R223, UR22 ;  /* 0x00000016dfdf7c20 */ /* 0x000fe20008400000 */
[----:B------:R-:W-:Y:S02]  /*c0c0*/  F2FP.SATFINITE.E4M3.F32.PACK_AB_MERGE_C R31, RZ, R226, RZ ;  /* 0x000000e2ff1f723e */ /* 0x000fe400048070ff */
[----:B------:R-:W-:Y:S02]  /*c0d0*/  F2FP.SATFINITE.E4M3.F32.PACK_AB_MERGE_C R225, RZ, R225, RZ ;  /* 0x000000e1ffe1723e */ /* 0x000fe400048070ff */
[----:B0-----:R-:W-:Y:S01]  /*c0e0*/  F2FP.SATFINITE.E4M3.F32.PACK_AB_MERGE_C R29, RZ, R224, RZ ;  /* 0x000000e0ff1d723e */ /* 0x001fe200048070ff */
[----:B------:R-:W-:Y:S01]  /*c0f0*/  @!P2 STG.E.U8 desc[UR20][R26.64], R31 ;  /* 0x0000001f1a00a986 */ /* 0x000fe2000c101114 */
[----:B------:R-:W-:-:S02]  /*c100*/  F2FP.SATFINITE.E4M3.F32.PACK_AB_MERGE_C R223, RZ, R223, RZ ;  /* 0x000000dfffdf723e */ /* 0x000fc400048070ff */
[C---:B------:R-:W-:Y:S01]  /*c110*/  ISETP.LT.OR P2, PT, R35.reuse, 0x9, !P0 ;  /* 0x000000092300780c */ /* 0x040fe20004741670 */
[----:B------:R-:W-:Y:S01]  /*c120*/  @!P4 STG.E.U8 desc[UR20][R26.64+0x1], R225 ;  /* 0x000001e11a00c986 */ /* 0x000fe2000c101114 */
[----:B------:R-:W-:-:S03]  /*c130*/  ISETP.LT.OR P4, PT, R35, 0xa, !P0 ;  /* 0x0000000a2300780c */ /* 0x000fc60004781670 */
[----:B------:R0:W-:Y:S01]  /*c140*/  @!P5 STG.E.U8 desc[UR20][R24.64+0x8], R29 ;  /* 0x0000081d1800d986 */ /* 0x0001e2000c101114 */
[----:B------:R-:W-:Y:S01]  /*c150*/  ISETP.LT.OR P5, PT, R35, 0x11, !P1 ;  /* 0x000000112300780c */ /* 0x000fe20004fa1670 */
[----:B------:R-:W-:Y:S01]  /*c160*/  FMUL R222, R222, UR22 ;  /* 0x00000016dede7c20 */ /* 0x000fe20008400000 */
[----:B------:R-:W-:Y:S01]  /*c170*/  FMUL R221, R221, UR22 ;  /* 0x00000016dddd7c20 */ /* 0x000fe20008400000 */
[----:B------:R-:W-:Y:S01]  /*c180*/  FMUL R220, R220, UR22 ;  /* 0x00000016dcdc7c20 */ /* 0x000fe20008400000 */
[----:B------:R-:W-:Y:S01]  /*c190*/  @!P6 STG.E.U8 desc[UR20][R24.64+0x9], R223 ;  /* 0x000009df1800e986 */ /* 0x000fe2000c101114 */
[----:B------:R-:W-:Y:S01]  /*c1a0*/  ISETP.LT.OR P6, PT, R35, 0x12, !P1 ;  /* 0x000000122300780c */ /* 0x000fe20004fc1670 */
[----:B------:R-:W-:Y:S01]  /*c1b0*/  FMUL R219, R219, UR22 ;  /* 0x00000016dbdb7c20 */ /* 0x000fe20008400000 */
[----:B------:R-:W-:Y:S01]  /*c1c0*/  F2FP.SATFINITE.E4M3.F32.PACK_AB_MERGE_C R33, RZ, R222, RZ ;  /* 0x000000deff21723e */ /* 0x000fe200048070ff */
[----:B-1----:R-:W2:Y:S01]  /*c1d0*/  LDL.LU R227, [R1+0x8] ;  /* 0x0000080001e37983 */ /* 0x002ea20000300800 */
[----:B------:R-:W-:-:S02]  /*c1e0*/  F2FP.SATFINITE.E4M3.F32.PACK_AB_MERGE_C R221, RZ, R221, RZ ;  /* 0x000000ddffdd723e */ /* 0x000fc400048070ff */
[----:B0-----:R-:W-:Y:S01]  /*c1f0*/  F2FP.SATFINITE.E4M3.F32.PACK_AB_MERGE_C R29, RZ, R220, RZ ;  /* 0x000000dcff1d723e */ /* 0x001fe200048070ff */
[----:B------:R-:W3:Y:S04]  /*c200*/  LDL.LU R226, [R1+0x4] ;  /* 0x0000040001e27983 */ /* 0x000ee80000300800 */
[----:B------:R-:W4:Y:S01]  /*c210*/  LDL.LU R224, [R1] ;  /* 0x0000000001e07983 */ /* 0x000f220000300800 */
[----:B------:R-:W-:-:S03]  /*c220*/  F2FP.SATFINITE.E4M3.F32.PACK_AB_MERGE_C R219, RZ, R219, RZ ;  /* 0x000000dbffdb723e */ /* 0x000fc600048070ff */
[----:B------:R-:W-:Y:S01]  /*c230*/  @!P2 STG.E.U8 desc[UR20][R26.64+0x8], R33 ;  /* 0x000008211a00a986 */ /* 0x000fe2000c101114 */
[----:B------:R-:W-:-:S03]  /*c240*/  ISETP.LT.OR P2, PT, R35, 0x11, !P0 ;  /* 0x000000112300780c */ /* 0x000fc60004741670 */
        /* <DEDUP_REMOVED lines=11> */
[----:B------:R-:W-:Y:S01]  /*c300*/  FMUL R214, R214, UR22 ;  /* 0x00000016d6d67c20 */ /* 0x000fe20008400000 */
[----:B------:R-:W-:Y:S01]  /*c310*/  F2FP.SATFINITE.E4M3.F32.PACK_AB_MERGE_C R217, RZ, R217, RZ ;  /* 0x000000d9ffd9723e */ /* 0x000fe200048070ff */
[----:B------:R-:W-:Y:S01]  /*c320*/  FMUL R213, R213, UR22 ;  /* 0x00000016d5d57c20 */ /* 0x000fe20008400000 */
[----:B0-----:R-:W-:Y:S01]  /*c330*/  F2FP.SATFINITE.E4M3.F32.PACK_AB_MERGE_C R29, RZ, R216, RZ ;  /* 0x000000d8ff1d723e */ /* 0x001fe200048070ff */
[----:B------:R-:W-:Y:S01]  /*c340*/  @!P2 STG.E.U8 desc[UR20][R26.64+0x10], R31 ;  /* 0x0000101f1a00a986 */ /* 0x000fe2000c101114 */
[----:B------:R-:W-:-:S02]  /*c350*/  F2FP.SATFINITE.E4M3.F32.PACK_AB_MERGE_C R215, RZ, R215, RZ ;  /* 0x000000d7ffd7723e */ /* 0x000fc400048070ff */
[C---:B------:R-:W-:Y:S01]  /*c360*/  ISETP.LT.OR P2, PT, R35.reuse, 0x19, !P0 ;  /* 0x000000192300780c */ /* 0x040fe20004741670 */
[----:B------:R-:W-:Y:S01]  /*c370*/  @!P4 STG.E.U8 desc[UR20][R26.64+0x11], R217 ;  /* 0x000011d91a00c986 */ /* 0x000fe2000c101114 */
[----:B------:R-:W-:-:S03]  /*c380*/  ISETP.LT.OR P4, PT, R35, 0x1a, !P0 ;  /* 0x0000001a2300780c */ /* 0x000fc60004781670 */
[----:B------:R0:W-:Y:S01]  /*c390*/  @!P5 STG.E.U8 desc[UR20][R24.64+0x18], R29 ;  /* 0x0000181d1800d986 */ /* 0x0001e2000c101114 */
[C---:B------:R-:W-:Y:S01]  /*c3a0*/  ISETP.LT.OR P5, PT, R35.reuse, 0x21, !P1 ;  /* 0x000000212300780c */ /* 0x040fe20004fa1670 */
[----:B------:R-:W-:Y:S02]  /*c3b0*/  FMUL R212, R212, UR22 ;  /* 0x00000016d4d47c20 */ /* 0x000fe40008400000 */
[----:B------:R-:W-:Y:S01]  /*c3c0*/  @!P6 STG.E.U8 desc[UR20][R24.64+0x19], R215 ;  /* 0x000019d71800e986 */ /* 0x000fe2000c101114 */
[----:B------:R-:W-:Y:S01]  /*c3d0*/  ISETP.LT.OR P6, PT, R35, 0x22, !P1 ;  /* 0x000000222300780c */ /* 0x000fe20004fc1670 */
[----:B------:R-:W-:Y:S01]  /*c3e0*/  FMUL R211, R211, UR22 ;  /* 0x00000016d3d37c20 */ /* 0x000fe20008400000 */
[----:B------:R-:W-:Y:S01]  /*c3f0*/  F2FP.SATFINITE.E4M3.F32.PACK_AB_MERGE_C R33, RZ, R214, RZ ;  /* 0x000000d6ff21723e */ /* 0x000fe200048070ff */
[----:B------:R-:W-:Y:S01]  /*c400*/  FMUL R210, R210, UR22 ;  /* 0x00000016d2d27c20 */ /* 0x000fe20008400000 */
[----:B------:R-:W-:Y:S01]  /*c410*/  F2FP.SATFINITE.E4M3.F32.PACK_AB_MERGE_C R213, RZ, R213, RZ ;  /* 0x000000d5ffd5723e */ /* 0x000fe200048070ff */
[----:B------:R-:W-:Y:S01]  /*c420*/  FMUL R209, R209, UR22 ;  /* 0x00000016d1d17c20 */ /* 0x000fe20008400000 */
        /* <DEDUP_REMOVED lines=8> */
[----:B------:R-:W-:-:S03]  /*c4b0*/  ISETP.LT.OR P5, PT, R35, 0x29, !P1 ;  /* 0x000000292300780c */ /* 0x000fc60004fa1670 */
        /* <DEDUP_REMOVED lines=240> */
[----:B------:R1:W-:Y:S01]  /*d3c0*/  @!P6 STG.E.U8 desc[UR20][R24.64+0x99], R23 ;  /* 0x000099171800e986 */ /* 0x0003e2000c101114 */
        /* <DEDUP_REMOVED lines=11> */
[----:B------:R0:W-:Y:S01]  /*d480*/  @!P4 STG.E.U8 desc[UR20][R26.64+0x99], R21 ;  /* 0x000099151a00c986 */ /* 0x0001e2000c101114 */
[----:B------:R-:W-:-:S03]  /*d490*/  ISETP.LT.OR P4, PT, R35, 0xa2, !P0 ;  /* 0x000000a22300780c */ /* 0x000fc60004781670 */
[----:B------:R-:W-:Y:S01]  /*d4a0*/  @!P5 STG.E.U8 desc[UR20][R24.64+0xa0], R29 ;  /* 0x0000a01d1800d986 */ /* 0x000fe2000c101114 */
[----:B------:R-:W-:-:S03]  /*d4b0*/  ISETP.LT.OR P5, PT, R35, 0xa9, !P1 ;  /* 0x000000a92300780c */ /* 0x000fc60004fa1670 */
[----:B------:R2:W-:Y:S01]  /*d4c0*/  @!P6 STG.E.U8 desc[UR20][R24.64+0xa1], R19 ;  /* 0x0000a1131800e986 */ /* 0x0005e2000c101114 */
[----:B------:R-:W-:Y:S01]  /*d4d0*/  ISETP.LT.OR P6, PT, R35, 0xaa, !P1 ;  /* 0x000000aa2300780c */ /* 0x000fe20004fc1670 */
[----:B------:R-:W-:Y:S01]  /*d4e0*/  FMUL R15, R15, UR22 ;  /* 0x000000160f0f7c20 */ /* 0x000fe20008400000 */
[----:B-1----:R-:W-:Y:S01]  /*d4f0*/  F2FP.SATFINITE.E4M3.F32.PACK_AB_MERGE_C R23, RZ, R18, RZ ;  /* 0x00000012ff17723e */ /* 0x002fe200048070ff */
[----:B------:R-:W-:Y:S01]  /*d500*/  FMUL R14, R14, UR22 ;  /* 0x000000160e0e7c20 */ /* 0x000fe20008400000 */
[----:B------:R-:W-:Y:S01]  /*d510*/  F2FP.SATFINITE.E4M3.F32.PACK_AB_MERGE_C R17, RZ, R17, RZ ;  /* 0x00000011ff11723e */ /* 0x000fe200048070ff */
[----:B------:R-:W-:Y:S01]  /*d520*/  FMUL R13, R13, UR22 ;  /* 0x000000160d0d7c20 */ /* 0x000fe20008400000 */
[----:B0-----:R-:W-:Y:S01]  /*d530*/  F2FP.SATFINITE.E4M3.F32.PACK_AB_MERGE_C R21, RZ, R16, RZ ;  /* 0x00000010ff15723e */ /* 0x001fe200048070ff */
[----:B------:R-:W-:Y:S01]  /*d540*/  @!P2 STG.E.U8 desc[UR20][R26.64+0xa0], R23 ;  /* 0x0000a0171a00a986 */ /* 0x000fe2000c101114 */
[----:B------:R-:W-:Y:S02]  /*d550*/  F2FP.SATFINITE.E4M3.F32.PACK_AB_MERGE_C R15, RZ, R15, RZ ;  /* 0x0000000fff0f723e */ /* 0x000fe400048070ff */
[C---:B------:R-:W-:Y:S01]  /*d560*/  ISETP.LT.OR P2, PT, R35.reuse, 0xa9, !P0 ;  /* 0x000000a92300780c */ /* 0x040fe20004741670 */
[----:B------:R-:W-:Y:S01]  /*d570*/  @!P4 STG.E.U8 desc[UR20][R26.64+0xa1], R17 ;  /* 0x0000a1111a00c986 */ /* 0x000fe2000c101114 */
[----:B------:R-:W-:-:S03]  /*d580*/  ISETP.LT.OR P4, PT, R35, 0xaa, !P0 ;  /* 0x000000aa2300780c */ /* 0x000fc60004781670 */
[----:B------:R-:W-:Y:S01]  /*d590*/  @!P5 STG.E.U8 desc[UR20][R24.64+0xa8], R21 ;  /* 0x0000a8151800d986 */ /* 0x000fe2000c101114 */
[C---:B------:R-:W-:Y:S01]  /*d5a0*/  ISETP.LT.OR P5, PT, R35.reuse, 0xb1, !P1 ;  /* 0x000000b12300780c */ /* 0x040fe20004fa1670 */
[----:B------:R-:W-:Y:S02]  /*d5b0*/  FMUL R12, R12, UR22 ;  /* 0x000000160c0c7c20 */ /* 0x000fe40008400000 */
[----:B------:R0:W-:Y:S01]  /*d5c0*/  @!P6 STG.E.U8 desc[UR20][R24.64+0xa9], R15 ;  /* 0x0000a90f1800e986 */ /* 0x0001e2000c101114 */
[----:B------:R-:W-:Y:S01]  /*d5d0*/  ISETP.LT.OR P6, PT, R35, 0xb2, !P1 ;  /* 0x000000b22300780c */ /* 0x000fe20004fc1670 */
[----:B------:R-:W-:Y:S01]  /*d5e0*/  FMUL R11, R11, UR22 ;  /* 0x000000160b0b7c20 */ /* 0x000fe20008400000 */
[----:B--2---:R-:W-:Y:S01]  /*d5f0*/  F2FP.SATFINITE.E4M3.F32.PACK_AB_MERGE_C R19, RZ, R14, RZ ;  /* 0x0000000eff13723e */ /* 0x004fe200048070ff */
[----:B------:R-:W2:Y:S01]  /*d600*/  LDL.LU R223, [R1+0x18] ;  /* 0x0000180001df7983 */ /* 0x000ea20000300800 */
[----:B------:R-:W-:Y:S02]  /*d610*/  F2FP.SATFINITE.E4M3.F32.PACK_AB_MERGE_C R13, RZ, R13, RZ ;  /* 0x0000000dff0d723e */ /* 0x000fe400048070ff */
[----:B------:R-:W-:Y:S01]  /*d620*/  F2FP.SATFINITE.E4M3.F32.PACK_AB_MERGE_C R11, RZ, R11, RZ ;  /* 0x0000000bff0b723e */ /* 0x000fe200048070ff */
[----:B------:R-:W-:Y:S01]  /*d630*/  @!P2 STG.E.U8 desc[UR20][R26.64+0xa8], R19 ;  /* 0x0000a8131a00a986 */ /* 0x000fe2000c101114 */
[----:B0-----:R-:W-:-:S03]  /*d640*/  F2FP.SATFINITE.E4M3.F32.PACK_AB_MERGE_C R15, RZ, R12, RZ ;  /* 0x0000000cff0f723e */ /* 0x001fc600048070ff */
[----:B------:R0:W-:Y:S01]  /*d650*/  @!P4 STG.E.U8 desc[UR20][R26.64+0xa9], R13 ;  /* 0x0000a90d1a00c986 */ /* 0x0001e2000c101114 */
[C---:B------:R-:W-:Y:S02]  /*d660*/  ISETP.LT.OR P2, PT, R35.reuse, 0xb1, !P0 ;  /* 0x000000b12300780c */ /* 0x040fe40004741670 */
[C---:B------:R-:W-:Y:S01]  /*d670*/  ISETP.LT.OR P4, PT, R35.reuse, 0xb2, !P0 ;  /* 0x000000b22300780c */ /* 0x040fe20004781670 */
[----:B------:R-:W-:Y:S01]  /*d680*/  @!P5 STG.E.U8 desc[UR20][R24.64+0xb0], R15 ;  /* 0x0000b00f1800d986 */ /* 0x000fe2000c101114 */
[----:B------:R-:W-:Y:S01]  /*d690*/  ISETP.LT.OR P5, PT, R35, 0xb9, !P1 ;  /* 0x000000b92300780c */ /* 0x000fe20004fa1670 */
[----:B------:R-:W-:Y:S01]  /*d6a0*/  FMUL R10, R10, UR22 ;  /* 0x000000160a0a7c20 */ /* 0x000fe20008400000 */
[----:B------:R-:W-:Y:S01]  /*d6b0*/  FMUL R9, R9, UR22 ;  /* 0x0000001609097c20 */ /* 0x000fe20008400000 */
[----:B------:R-:W2:Y:S01]  /*d6c0*/  LDL.LU R222, [R1+0x14] ;  /* 0x0000140001de7983 */ /* 0x000ea20000300800 */
[----:B------:R-:W-:-:S03]  /*d6d0*/  FMUL R8, R8, UR22 ;  /* 0x0000001608087c20 */ /* 0x000fc60008400000 */
[----:B------:R-:W2:Y:S01]  /*d6e0*/  LDL.LU R220, [R1+0x10] ;  /* 0x0000100001dc7983 */ /* 0x000ea20000300800 */
[----:B------:R-:W-:-:S03]  /*d6f0*/  F2FP.SATFINITE.E4M3.F32.PACK_AB_MERGE_C R17, RZ, R10, RZ ;  /* 0x0000000aff11723e */ /* 0x000fc600048070ff */
[----:B------:R-:W2:Y:S01]  /*d700*/  LDL.LU R221, [R1+0xc] ;  /* 0x00000c0001dd7983 */ /* 0x000ea20000300800 */
[----:B------:R-:W-:Y:S01]  /*d710*/  F2FP.SATFINITE.E4M3.F32.PACK_AB_MERGE_C R9, RZ, R9, RZ ;  /* 0x00000009ff09723e */ /* 0x000fe200048070ff */
[----:B------:R-:W-:Y:S01]  /*d720*/  FMUL R7, R7, UR22 ;  /* 0x0000001607077c20 */ /* 0x000fe20008400000 */
[----:B0-----:R-:W-:Y:S01]  /*d730*/  F2FP.SATFINITE.E4M3.F32.PACK_AB_MERGE_C R13, RZ, R8, RZ ;  /* 0x00000008ff0d723e */ /* 0x001fe200048070ff */
[----:B------:R0:W-:Y:S01]  /*d740*/  @!P6 STG.E.U8 desc[UR20][R24.64+0xb1], R11 ;  /* 0x0000b10b1800e986 */ /* 0x0001e2000c101114 */
[----:B------:R-:W-:Y:S01]  /*d750*/  ISETP.LT.OR P6, PT, R35, 0xba, !P1 ;  /* 0x000000ba2300780c */ /* 0x000fe20004fc1670 */
[----:B-----5:R-:W-:Y:S01]  /*d760*/  FMUL R2, R2, UR22 ;  /* 0x0000001602027c20 */ /* 0x020fe20008400000 */
[----:B------:R-:W-:Y:S01]  /*d770*/  F2FP.SATFINITE.E4M3.F32.PACK_AB_MERGE_C R7, RZ, R7, RZ ;  /* 0x00000007ff07723e */ /* 0x000fe200048070ff */
[----:B------:R-:W-:Y:S01]  /*d780*/  @!P2 STG.E.U8 desc[UR20][R26.64+0xb0], R17 ;  /* 0x0000b0111a00a986 */ /* 0x000fe2000c101114 */
[----:B------:R-:W-:Y:S01]  /*d790*/  FMUL R3, R3, UR22 ;  /* 0x0000001603037c20 */ /* 0x000fe20008400000 */
[----:B------:R-:W-:Y:S01]  /*d7a0*/  FMUL R4, R4, UR22 ;  /* 0x0000001604047c20 */ /* 0x000fe20008400000 */
[C---:B------:R-:W-:Y:S01]  /*d7b0*/  ISETP.LT.OR P2, PT, R35.reuse, 0xb9, !P0 ;  /* 0x000000b92300780c */ /* 0x040fe20004741670 */
[----:B------:R1:W-:Y:S01]  /*d7c0*/  @!P4 STG.E.U8 desc[UR20][R26.64+0xb1], R9 ;  /* 0x0000b1091a00c986 */ /* 0x0003e2000c101114 */
[----:B------:R-:W-:Y:S01]  /*d7d0*/  ISETP.LT.OR P4, PT, R35, 0xba, !P0 ;  /* 0x000000ba2300780c */ /* 0x000fe20004781670 */
[----:B------:R-:W-:Y:S01]  /*d7e0*/  FMUL R6, R6, UR22 ;  /* 0x0000001606067c20 */ /* 0x000fe20008400000 */
[----:B------:R-:W-:Y:S01]  /*d7f0*/  FMUL R5, R5, UR22 ;  /* 0x0000001605057c20 */ /* 0x000fe20008400000 */
[----:B------:R3:W-:Y:S01]  /*d800*/  @!P5 STG.E.U8 desc[UR20][R24.64+0xb8], R13 ;  /* 0x0000b80d1800d986 */ /* 0x0007e2000c101114 */
[----:B------:R-:W-:Y:S01]  /*d810*/  ISETP.LT.OR P5, PT, R35, 0xc1, !P1 ;  /* 0x000000c12300780c */ /* 0x000fe20004fa1670 */
[----:B------:R-:W-:Y:S01]  /*d820*/  FMUL R0, R0, UR22 ;  /* 0x0000001600007c20 */ /* 0x000fe20008400000 */
[----:B0-----:R-:W-:Y:S01]  /*d830*/  F2FP.SATFINITE.E4M3.F32.PACK_AB_MERGE_C R11, RZ, R6, RZ ;  /* 0x00000006ff0b723e */ /* 0x001fe200048070ff */
[----:B------:R-:W2:Y:S01]  /*d840*/  LDL.LU R225, [R1+0x1c] ;  /* 0x00001c0001e17983 */ /* 0x000ea20000300800 */
[----:B------:R-:W-:-:S03]  /*d850*/  F2FP.SATFINITE.E4M3.F32.PACK_AB_MERGE_C R5, RZ, R5, RZ ;  /* 0x00000005ff05723e */ /* 0x000fc600048070ff */
[----:B------:R0:W-:Y:S01]  /*d860*/  @!P6 STG.E.U8 desc[UR20][R24.64+0xb9], R7 ;  /* 0x0000b9071800e986 */ /* 0x0001e2000c101114 */
[----:B-1----:R-:W-:Y:S01]  /*d870*/  F2FP.SATFINITE.E4M3.F32.PACK_AB_MERGE_C R9, RZ, R4, RZ ;  /* 0x00000004ff09723e */ /* 0x002fe200048070ff */
[----:B------:R-:W-:Y:S01]  /*d880*/  FMUL R4, R227, UR22 ;  /* 0x00000016e3047c20 */ /* 0x000fe20008400000 */
[C---:B------:R-:W-:Y:S01]  /*d890*/  ISETP.LT.OR P6, PT, R35.reuse, 0xc2, !P1 ;  /* 0x000000c22300780c */ /* 0x040fe20004fc1670 */
[----:B------:R-:W-:Y:S01]  /*d8a0*/  @!P2 STG.E.U8 desc[UR20][R26.64+0xb8], R11 ;  /* 0x0000b80b1a00a986 */ /* 0x000fe2000c101114 */
[----:B---3--:R-:W-:Y:S01]  /*d8b0*/  F2FP.SATFINITE.E4M3.F32.PACK_AB_MERGE_C R13, RZ, R2, RZ ;  /* 0x00000002ff0d723e */ /* 0x008fe200048070ff */
[----:B----4-:R-:W-:Y:S01]  /*d8c0*/  FMUL R2, R224, UR22 ;  /* 0x00000016e0027c20 */ /* 0x010fe20008400000 */
[----:B------:R-:W-:Y:S01]  /*d8d0*/  ISETP.LT.OR P2, PT, R35, 0xc1, !P0 ;  /* 0x000000c12300780c */ /* 0x000fe20004741670 */
[----:B------:R-:W3:Y:S01]  /*d8e0*/  LDL.LU R224, [R1+0x20] ;  /* 0x0000200001e07983 */ /* 0x000ee20000300800 */
[----:B0-----:R-:W-:Y:S01]  /*d8f0*/  F2FP.SATFINITE.E4M3.F32.PACK_AB_MERGE_C R7, RZ, R3, RZ ;  /* 0x00000003ff07723e */ /* 0x001fe200048070ff */
[----:B------:R-:W-:-:S02]  /*d900*/  FMUL R3, R226, UR22 ;  /* 0x00000016e2037c20 */ /* 0x000fc40008400000 */
[----:B------:R0:W-:Y:S01]  /*d910*/  @!P4 STG.E.U8 desc[UR20][R26.64+0xb9], R5 ;  /* 0x0000b9051a00c986 */ /* 0x0001e2000c101114 */
[----:B------:R-:W-:-:S03]  /*d920*/  ISETP.LT.OR P4, PT, R35, 0xc2, !P0 ;  /* 0x000000c22300780c */ /* 0x000fc60004781670 */
[----:B------:R-:W4:Y:S04]  /*d930*/  LDL.LU R226, [R1+0x24] ;  /* 0x0000240001e27983 */ /* 0x000f280000300800 */
[----:B------:R-:W4:Y:S04]  /*d940*/  LDL.LU R227, [R1+0x28] ;  /* 0x0000280001e37983 */ /* 0x000f280000300800 */
[----:B------:R-:W-:Y:S01]  /*d950*/  @!P5 STG.E.U8 desc[UR20][R24.64+0xc0], R9 ;  /* 0x0000c0091800d986 */ /* 0x000fe2000c101114 */
[C---:B------:R-:W-:Y:S02]  /*d960*/  ISETP.LT.OR P5, PT, R35.reuse, 0xc9, !P1 ;  /* 0x000000c92300780c */ /* 0x040fe40004fa1670 */
[----:B0-----:R-:W-:Y:S01]  /*d970*/  F2FP.SATFINITE.E4M3.F32.PACK_AB_MERGE_C R5, RZ, R0, RZ ;  /* 0x00000000ff05723e */ /* 0x001fe200048070ff */
[----:B------:R0:W-:Y:S01]  /*d980*/  @!P6 STG.E.U8 desc[UR20][R24.64+0xc1], R7 ;  /* 0x0000c1071800e986 */ /* 0x0001e2000c101114 */
[----:B------:R-:W-:-:S03]  /*d990*/  ISETP.LT.OR P6, PT, R35, 0xca, !P1 ;  /* 0x000000ca2300780c */ /* 0x000fc60004fc1670 */
[----:B------:R-:W-:Y:S01]  /*d9a0*/  @!P2 STG.E.U8 desc[UR20][R26.64+0xc0], R13 ;  /* 0x0000c00d1a00a986 */ /* 0x000fe2000c101114 */
[----:B------:R-:W-:-:S03]  /*d9b0*/  ISETP.LT.OR P2, PT, R35, 0xc9, !P0 ;  /* 0x000000c92300780c */ /* 0x000fc60004741670 */
[----:B------:R1:W-:Y:S01]  /*d9c0*/  @!P4 STG.E.U8 desc[UR20][R26.64+0xc1], R5 ;  /* 0x0000c1051a00c986 */ /* 0x0003e2000c101114 */
[----:B0-----:R-:W-:Y:S02]  /*d9d0*/  F2FP.SATFINITE.E4M3.F32.PACK_AB_MERGE_C R7, RZ, R2, RZ ;  /* 0x00000002ff07723e */ /* 0x001fe400048070ff */
[----:B------:R-:W-:-:S03]  /*d9e0*/  ISETP.LT.OR P4, PT, R35, 0xca, !P0 ;  /* 0x000000ca2300780c */ /* 0x000fc60004781670 */
[----:B------:R0:W-:Y:S01]  /*d9f0*/  @!P5 STG.E.U8 desc[UR20][R24.64+0xc8], R7 ;  /* 0x0000c8071800d986 */ /* 0x0001e2000c101114 */
[----:B------:R-:W-:Y:S02]  /*da00*/  ISETP.LT.OR P5, PT, R35, 0xd1, !P1 ;  /* 0x000000d12300780c */ /* 0x000fe40004fa1670 */
[----:B------:R-:W-:Y:S02]  /*da10*/  F2FP.SATFINITE.E4M3.F32.PACK_AB_MERGE_C R9, RZ, R3, RZ ;  /* 0x00000003ff09723e */ /* 0x000fe400048070ff */
[----:B------:R-:W-:-:S03]  /*da20*/  F2FP.SATFINITE.E4M3.F32.PACK_AB_MERGE_C R11, RZ, R4, RZ ;  /* 0x00000004ff0b723e */ /* 0x000fc600048070ff */
[----:B------:R0:W-:Y:S04]  /*da30*/  @!P6 STG.E.U8 desc[UR20][R24.64+0xc9], R9 ;  /* 0x0000c9091800e986 */ /* 0x0001e8000c101114 */
[----:B------:R-:W-:Y:S01]  /*da40*/  @!P2 STG.E.U8 desc[UR20][R26.64+0xc8], R11 ;  /* 0x0000c80b1a00a986 */ /* 0x000fe2000c101114 */
[----:B--2---:R-:W-:Y:S01]  /*da50*/  FMUL R2, R220, UR22 ;  /* 0x00000016dc027c20 */ /* 0x004fe20008400000 */
[----:B------:R-:W-:Y:S02]  /*da60*/  FMUL R0, R221, UR22 ;  /* 0x00000016dd007c20 */ /* 0x000fe40008400000 */
[----:B------:R-:W2:Y:S03]  /*da70*/  LDL.LU R221, [R1+0x2c] ;  /* 0x00002c0001dd7983 */ /* 0x000ea60000300800 */
[----:B-1----:R-:W-:Y:S01]  /*da80*/  F2FP.SATFINITE.E4M3.F32.PACK_AB_MERGE_C R5, RZ, R0, RZ ;  /* 0x00000000ff05723e */ /* 0x002fe200048070ff */
[----:B------:R-:W2:Y:S01]  /*da90*/  LDL.LU R220, [R1+0x30] ;  /* 0x0000300001dc7983 */ /* 0x000ea20000300800 */
[----:B------:R-:W-:Y:S01]  /*daa0*/  FMUL R0, R223, UR22 ;  /* 0x00000016df007c20 */ /* 0x000fe20008400000 */
[----:B------:R-:W-:Y:S01]  /*dab0*/  FMUL R3, R222, UR22 ;  /* 0x00000016de037c20 */ /* 0x000fe20008400000 */
[----:B0-----:R-:W-:Y:S01]  /*dac0*/  F2FP.SATFINITE.E4M3.F32.PACK_AB_MERGE_C R7, RZ, R2, RZ ;  /* 0x00000002ff07723e */ /* 0x001fe200048070ff */
[----:B------:R-:W2:Y:S02]  /*dad0*/  LDL.LU R222, [R1+0x34] ;  /* 0x0000340001de7983 */ /* 0x000ea40000300800 */
[----:B------:R-:W-:-:S02]  /*dae0*/  F2FP.SATFINITE.E4M3.F32.PACK_AB_MERGE_C R13, RZ, R0, RZ ;  /* 0x00000000ff0d723e */ /* 0x000fc400048070ff */
[----:B------:R-:W2:Y:S01]  /*daf0*/  LDL.LU R223, [R1+0x38] ;  /* 0x0000380001df7983 */ /* 0x000ea20000300800 */
[----:B------:R-:W-:Y:S01]  /*db00*/  F2FP.SATFINITE.E4M3.F32.PACK_AB_MERGE_C R9, RZ, R3, RZ ;  /* 0x00000003ff09723e */ /* 0x000fe200048070ff */
[----:B------:R-:W-:Y:S02]  /*db10*/  FMUL R2, R225, UR22 ;  /* 0x00000016e1027c20 */ /* 0x000fe40008400000 */
[----:B------:R-:W2:Y:S04]  /*db20*/  LDL.LU R225, [R1+0x3c] ;  /* 0x00003c0001e17983 */ /* 0x000ea80000300800 */
[----:B------:R-:W-:Y:S01]  /*db30*/  @!P4 STG.E.U8 desc[UR20][R26.64+0xc9], R5 ;  /* 0x0000c9051a00c986 */ /* 0x000fe2000c101114 */
[----:B---3--:R-:W-:-:S03]  /*db40*/  FMUL R0, R224, UR22 ;  /* 0x00000016e0007c20 */ /* 0x008fc60008400000 */
[----:B------:R0:W-:Y:S04]  /*db50*/  @!P5 STG.E.U8 desc[UR20][R24.64+0xd0], R7 ;  /* 0x0000d0071800d986 */ /* 0x0001e8000c101114 */
[----:B------:R-:W3:Y:S01]  /*db60*/  LDL.LU R224, [R1+0x40] ;  /* 0x0000400001e07983 */ /* 0x000ee20000300800 */
[----:B----4-:R-:W-:-:S03]  /*db70*/  FMUL R3, R226, UR22 ;  /* 0x00000016e2037c20 */ /* 0x010fc60008400000 */
[----:B------:R-:W4:Y:S01]  /*db80*/  LDL.LU R226, [R1+0x44] ;  /* 0x0000440001e27983 */ /* 0x000f220000300800 */
[----:B0-----:R-:W-:Y:S01]  /*db90*/  F2FP.SATFINITE.E4M3.F32.PACK_AB_MERGE_C R7, RZ, R0, RZ ;  /* 0x00000000ff07723e */ /* 0x001fe200048070ff */
[----:B------:R-:W-:Y:S02]  /*dba0*/  FMUL R0, R227, UR22 ;  /* 0x00000016e3007c20 */ /* 0x000fe40008400000 */
[----:B------:R-:W4:Y:S01]  /*dbb0*/  LDL.LU R227, [R1+0x48] ;  /* 0x0000480001e37983 */ /* 0x000f220000300800 */
[C---:B------:R-:W-:Y:S02]  /*dbc0*/  ISETP.LT.OR P6, PT, R35.reuse, 0xd2, !P1 ;  /* 0x000000d22300780c */ /* 0x040fe40004fc1670 */
[C---:B------:R-:W-:Y:S01]  /*dbd0*/  ISETP.LT.OR P4, PT, R35.reuse, 0xd2, !P0 ;  /* 0x000000d22300780c */ /* 0x040fe20004781670 */
[----:B------:R-:W4:Y:S01]  /*dbe0*/  LDL.LU R219, [R1+0x4c] ;  /* 0x00004c0001db7983 */ /* 0x000f220000300800 */
[----:B------:R-:W-:Y:S02]  /*dbf0*/  F2FP.SATFINITE.E4M3.F32.PACK_AB_MERGE_C R5, RZ, R2, RZ ;  /* 0x00000002ff05723e */ /* 0x000fe400048070ff */
[----:B------:R-:W-:-:S02]  /*dc00*/  ISETP.LT.OR P2, PT, R35, 0xd1, !P0 ;  /* 0x000000d12300780c */ /* 0x000fc40004741670 */
[----:B------:R-:W-:Y:S02]  /*dc10*/  ISETP.LT.OR P5, PT, R35, 0xd9, !P1 ;  /* 0x000000d92300780c */ /* 0x000fe40004fa1670 */
[----:B------:R-:W-:-:S03]  /*dc20*/  F2FP.SATFINITE.E4M3.F32.PACK_AB_MERGE_C R11, RZ, R0, RZ ;  /* 0x00000000ff0b723e */ /* 0x000fc600048070ff */
[----:B------:R0:W-:Y:S01]  /*dc30*/  @!P6 STG.E.U8 desc[UR20][R24.64+0xd1], R9 ;  /* 0x0000d1091800e986 */ /* 0x0001e2000c101114 */
[----:B------:R-:W-:-:S03]  /*dc40*/  ISETP.LT.OR P6, PT, R35, 0xda, !P1 ;  /* 0x000000da2300780c */ /* 0x000fc60004fc1670 */
[----:B------:R1:W-:Y:S01]  /*dc50*/  @!P4 STG.E.U8 desc[UR20][R26.64+0xd1], R5 ;  /* 0x0000d1051a00c986 */ /* 0x0003e2000c101114 */
[----:B------:R-:W-:-:S03]  /*dc60*/  ISETP.LT.OR P4, PT, R35, 0xda, !P0 ;  /* 0x000000da2300780c */ /* 0x000fc60004781670 */
[----:B------:R-:W-:Y:S01]  /*dc70*/  @!P2 STG.E.U8 desc[UR20][R26.64+0xd0], R13 ;  /* 0x0000d00d1a00a986 */ /* 0x000fe2000c101114 */
[----:B0-----:R-:W-:-:S03]  /*dc80*/  F2FP.SATFINITE.E4M3.F32.PACK_AB_MERGE_C R9, RZ, R3, RZ ;  /* 0x00000003ff09723e */ /* 0x001fc600048070ff */
[----:B------:R0:W-:Y:S04]  /*dc90*/  @!P5 STG.E.U8 desc[UR20][R24.64+0xd8], R7 ;  /* 0x0000d8071800d986 */ /* 0x0001e8000c101114 */
[----:B------:R0:W-:Y:S01]  /*dca0*/  @!P6 STG.E.U8 desc[UR20][R24.64+0xd9], R9 ;  /* 0x0000d9091800e986 */ /* 0x0001e2000c101114 */
[----:B--2---:R-:W-:-:S03]  /*dcb0*/  FMUL R0, R221, UR22 ;  /* 0x00000016dd007c20 */ /* 0x004fc60008400000 */
[----:B------:R-:W2:Y:S01]  /*dcc0*/  LDL.LU R221, [R1+0x50] ;  /* 0x0000500001dd7983 */ /* 0x000ea20000300800 */
[----:B------:R-:W-:-:S03]  /*dcd0*/  FMUL R2, R220, UR22 ;  /* 0x00000016dc027c20 */ /* 0x000fc60008400000 */
[----:B------:R-:W2:Y:S01]  /*dce0*/  LDL.LU R220, [R1+0x54] ;  /* 0x0000540001dc7983 */ /* 0x000ea20000300800 */
[----:B-1----:R-:W-:Y:S01]  /*dcf0*/  F2FP.SATFINITE.E4M3.F32.PACK_AB_MERGE_C R5, RZ, R0, RZ ;  /* 0x00000000ff05723e */ /* 0x002fe200048070ff */
[----:B------:R-:W-:Y:S02]  /*dd00*/  FMUL R3, R222, UR22 ;  /* 0x00000016de037c20 */ /* 0x000fe40008400000 */
[----:B------:R-:W2:Y:S01]  /*dd10*/  LDL.LU R222, [R1+0x58] ;  /* 0x0000580001de7983 */ /* 0x000ea20000300800 */
[----:B0-----:R-:W-:Y:S01]  /*dd20*/  F2FP.SATFINITE.E4M3.F32.PACK_AB_MERGE_C R7, RZ, R2, RZ ;  /* 0x00000002ff07723e */ /* 0x001fe200048070ff */
[----:B------:R-:W-:Y:S01]  /*dd30*/  FMUL R4, R223, UR22 ;  /* 0x00000016df047c20 */ /* 0x000fe20008400000 */
[----:B------:R-:W-:Y:S01]  /*dd40*/  F2FP.SATFINITE.E4M3.F32.PACK_AB_MERGE_C R9, RZ, R3, RZ ;  /* 0x00000003ff09723e */ /* 0x000fe200048070ff */
[----:B------:R-:W2:Y:S01]  /*dd50*/  LDL.LU R223, [R1+0x5c] ;  /* 0x00005c0001df7983 */ /* 0x000ea20000300800 */
[----:B------:R-:W-:-:S03]  /*dd60*/  FMUL R0, R225, UR22 ;  /* 0x00000016e1007c20 */ /* 0x000fc60008400000 */
[----:B------:R0:W-:Y:S04]  /*dd70*/  @!P4 STG.E.U8 desc[UR20][R26.64+0xd9], R5 ;  /* 0x0000d9051a00c986 */ /* 0x0001e8000c101114 */
[----:B------:R-:W2:Y:S01]  /*dd80*/  LDL.LU R225, [R1+0x60] ;  /* 0x0000600001e17983 */ /* 0x000ea20000300800 */
[----:B0-----:R-:W-:Y:S01]  /*dd90*/  F2FP.SATFINITE.E4M3.F32.PACK_AB_MERGE_C R5, RZ, R0, RZ ;  /* 0x00000000ff05723e */ /* 0x001fe200048070ff */
[----:B---3--:R-:W-:Y:S02]  /*dda0*/  FMUL R2, R224, UR22 ;  /* 0x00000016e0027c20 */ /* 0x008fe40008400000 */
[----:B------:R-:W3:Y:S01]  /*ddb0*/  LDL.LU R224, [R1+0x64] ;  /* 0x0000640001e07983 */ /* 0x000ee20000300800 */
[----:B----4-:R-:W-:-:S03]  /*ddc0*/  FMUL R3, R226, UR22 ;  /* 0x00000016e2037c20 */ /* 0x010fc60008400000 */
[----:B------:R-:W4:Y:S01]  /*ddd0*/  LDL.LU R226, [R1+0x68] ;  /* 0x0000680001e27983 */ /* 0x000f220000300800 */
[----:B------:R-:W-:-:S03]  /*dde0*/  FMUL R0, R227, UR22 ;  /* 0x00000016e3007c20 */ /* 0x000fc60008400000 */
[----:B------:R-:W4:Y:S01]  /*ddf0*/  LDL.LU R227, [R1+0x6c] ;  /* 0x00006c0001e37983 */ /* 0x000f220000300800 */
[C---:B------:R-:W-:Y:S02]  /*de00*/  ISETP.LT.OR P2, PT, R35.reuse, 0xd9, !P0 ;  /* 0x000000d92300780c */ /* 0x040fe40004741670 */
[C---:B------:R-:W-:Y:S02]  /*de10*/  ISETP.LT.OR P5, PT, R35.reuse, 0xe1, !P1 ;  /* 0x000000e12300780c */ /* 0x040fe40004fa1670 */
[C---:B------:R-:W-:Y:S02]  /*de20*/  ISETP.LT.OR P6, PT, R35.reuse, 0xe2, !P1 ;  /* 0x000000e22300780c */ /* 0x040fe40004fc1670 */
[----:B------:R-:W-:-:S07]  /*de30*/  ISETP.LT.OR P4, PT, R35, 0xe2, !P0 ;  /* 0x000000e22300780c */ /* 0x000fce0004781670 */
[----:B------:R-:W-:Y:S01]  /*de40*/  @!P2 STG.E.U8 desc[UR20][R26.64+0xd8], R11 ;  /* 0x0000d80b1a00a986 */ /* 0x000fe2000c101114 */
[----:B------:R-:W-:-:S03]  /*de50*/  ISETP.LT.OR P2, PT, R35, 0xe1, !P0 ;  /* 0x000000e12300780c */ /* 0x000fc60004741670 */
[----:B------:R0:W-:Y:S01]  /*de60*/  @!P5 STG.E.U8 desc[UR20][R24.64+0xe0], R7 ;  /* 0x0000e0071800d986 */ /* 0x0001e2000c101114 */
[----:B------:R-:W-:-:S03]  /*de70*/  ISETP.LT.OR P5, PT, R35, 0xe9, !P1 ;  /* 0x000000e92300780c */ /* 0x000fc60004fa1670 */
[----:B------:R1:W-:Y:S01]  /*de80*/  @!P6 STG.E.U8 desc[UR20][R24.64+0xe1], R9 ;  /* 0x0000e1091800e986 */ /* 0x0003e2000c101114 */
[----:B------:R-:W-:Y:S02]  /*de90*/  ISETP.LT.OR P6, PT, R35, 0xea, !P1 ;  /* 0x000000ea2300780c */ /* 0x000fe40004fc1670 */
[----:B------:R-:W-:Y:S01]  /*dea0*/  F2FP.SATFINITE.E4M3.F32.PACK_AB_MERGE_C R13, RZ, R4, RZ ;  /* 0x00000004ff0d723e */ /* 0x000fe200048070ff */
[----:B------:R1:W-:Y:S01]  /*deb0*/  @!P4 STG.E.U8 desc[UR20][R26.64+0xe1], R5 ;  /* 0x0000e1051a00c986 */ /* 0x0003e2000c101114 */
[----:B0-----:R-:W-:-:S03]  /*dec0*/  F2FP.SATFINITE.E4M3.F32.PACK_AB_MERGE_C R7, RZ, R2, RZ ;  /* 0x00000002ff07723e */ /* 0x001fc600048070ff */
[----:B------:R-:W-:Y:S01]  /*ded0*/  @!P2 STG.E.U8 desc[UR20][R26.64+0xe0], R13 ;  /* 0x0000e00d1a00a986 */ /* 0x000fe2000c101114 */
[----:B-1----:R-:W-:-:S03]  /*dee0*/  F2FP.SATFINITE.E4M3.F32.PACK_AB_MERGE_C R9, RZ, R3, RZ ;  /* 0x00000003ff09723e */ /* 0x002fc600048070ff */
[----:B------:R0:W-:Y:S01]  /*def0*/  @!P5 STG.E.U8 desc[UR20][R24.64+0xe8], R7 ;  /* 0x0000e8071800d986 */ /* 0x0001e2000c101114 */
[C---:B------:R-:W-:Y:S02]  /*df00*/  ISETP.LT.OR P2, PT, R35.reuse, 0xe9, !P0 ;  /* 0x000000e92300780c */ /* 0x040fe40004741670 */
[C---:B------:R-:W-:Y:S01]  /*df10*/  ISETP.LT.OR P4, PT, R35.reuse, 0xea, !P0 ;  /* 0x000000ea2300780c */ /* 0x040fe20004781670 */
[----:B------:R1:W-:Y:S01]  /*df20*/  @!P6 STG.E.U8 desc[UR20][R24.64+0xe9], R9 ;  /* 0x0000e9091800e986 */ /* 0x0003e2000c101114 */
[----:B------:R-:W-:Y:S01]  /*df30*/  ISETP.LT.OR P5, PT, R35, 0xf1, !P1 ;  /* 0x000000f12300780c */ /* 0x000fe20004fa1670 */
[----:B------:R-:W-:Y:S01]  /*df40*/  FMUL R2, R219, UR22 ;  /* 0x00000016db027c20 */ /* 0x000fe20008400000 */
[----:B------:R-:W-:Y:S02]  /*df50*/  ISETP.LT.OR P6, PT, R35, 0xf2, !P1 ;  /* 0x000000f22300780c */ /* 0x000fe40004fc1670 */
[----:B------:R-:W-:Y:S02]  /*df60*/  F2FP.SATFINITE.E4M3.F32.PACK_AB_MERGE_C R11, RZ, R0, RZ ;  /* 0x00000000ff0b723e */ /* 0x000fe400048070ff */
[----:B------:R-:W-:-:S03]  /*df70*/  F2FP.SATFINITE.E4M3.F32.PACK_AB_MERGE_C R5, RZ, R2, RZ ;  /* 0x00000002ff05723e */ /* 0x000fc600048070ff */
[----:B------:R-:W-:Y:S01]  /*df80*/  @!P2 STG.E.U8 desc[UR20][R26.64+0xe8], R11 ;  /* 0x0000e80b1a00a986 */ /* 0x000fe2000c101114 */
[----:B------:R-:W-:-:S03]  /*df90*/  ISETP.LT.OR P2, PT, R35, 0xf1, !P0 ;  /* 0x000000f12300780c */ /* 0x000fc60004741670 */
[----:B------:R-:W-:Y:S01]  /*dfa0*/  @!P4 STG.E.U8 desc[UR20][R26.64+0xe9], R5 ;  /* 0x0000e9051a00c986 */ /* 0x000fe2000c101114 */
[C---:B------:R-:W-:Y:S02]  /*dfb0*/  ISETP.LT.OR P4, PT, R35.reuse, 0xf9, !P1 ;  /* 0x000000f92300780c */ /* 0x040fe40004f81670 */
[----:B------:R-:W-:Y:S01]  /*dfc0*/  ISETP.LT.OR P1, PT, R35, 0xfa, !P1 ;  /* 0x000000fa2300780c */ /* 0x000fe20004f21670 */
[----:B--2---:R-:W-:Y:S01]  /*dfd0*/  FMUL R0, R221, UR22 ;  /* 0x00000016dd007c20 */ /* 0x004fe20008400000 */
[----:B------:R-:W-:-:S04]  /*dfe0*/  FMUL R3, R220, UR22 ;  /* 0x00000016dc037c20 */ /* 0x000fc80008400000 */
[----:B0-----:R-:W-:Y:S02]  /*dff0*/  F2FP.SATFINITE.E4M3.F32.PACK_AB_MERGE_C R7, RZ, R0, RZ ;  /* 0x00000000ff07723e */ /* 0x001fe400048070ff */
[----:B-1----:R-:W-:Y:S01]  /*e000*/  F2FP.SATFINITE.E4M3.F32.PACK_AB_MERGE_C R9, RZ, R3, RZ ;  /* 0x00000003ff09723e */ /* 0x002fe200048070ff */
[----:B------:R-:W-:Y:S02]  /*e010*/  FMUL R0, R222, UR22 ;  /* 0x00000016de007c20 */ /* 0x000fe40008400000 */
[----:B------:R0:W-:Y:S01]  /*e020*/  @!P5 STG.E.U8 desc[UR20][R24.64+0xf0], R7 ;  /* 0x0000f0071800d986 */ /* 0x0001e2000c101114 */
[----:B------:R-:W-:-:S03]  /*e030*/  ISETP.LT.OR P5, PT, R35, 0xf2, !P0 ;  /* 0x000000f22300780c */ /* 0x000fc600047a1670 */
[----:B------:R1:W-:Y:S01]  /*e040*/  @!P6 STG.E.U8 desc[UR20][R24.64+0xf1], R9 ;  /* 0x0000f1091800e986 */ /* 0x0003e2000c101114 */
[----:B------:R-:W-:Y:S02]  /*e050*/  ISETP.LT.OR P6, PT, R35, 0xf9, !P0 ;  /* 0x000000f92300780c */ /* 0x000fe400047c1670 */
[----:B------:R-:W-:Y:S01]  /*e060*/  F2FP.SATFINITE.E4M3.F32.PACK_AB_MERGE_C R13, RZ, R0, RZ ;  /* 0x00000000ff0d723e */ /* 0x000fe200048070ff */
[----:B------:R-:W-:Y:S01]  /*e070*/  FMUL R0, R223, UR22 ;  /* 0x00000016df007c20 */ /* 0x000fe20008400000 */
[----:B------:R-:W-:Y:S01]  /*e080*/  ISETP.LT.OR P0, PT, R35, 0xfa, !P0 ;  /* 0x000000fa2300780c */ /* 0x000fe20004701670 */
[----:B------:R-:W-:-:S03]  /*e090*/  FMUL R2, R225, UR22 ;  /* 0x00000016e1027c20 */ /* 0x000fc60008400000 */
[----:B0-----:R-:W-:Y:S02]  /*e0a0*/  F2FP.SATFINITE.E4M3.F32.PACK_AB_MERGE_C R7, RZ, R0, RZ ;  /* 0x00000000ff07723e */ /* 0x001fe400048070ff */
[----:B-1----:R-:W-:Y:S01]  /*e0b0*/  F2FP.SATFINITE.E4M3.F32.PACK_AB_MERGE_C R9, RZ, R2, RZ ;  /* 0x00000002ff09723e */ /* 0x002fe200048070ff */
[----:B---3--:R-:W-:Y:S01]  /*e0c0*/  FMUL R3, R224, UR22 ;  /* 0x00000016e0037c20 */ /* 0x008fe20008400000 */
[----:B----4-:R-:W-:Y:S01]  /*e0d0*/  FMUL R4, R226, UR22 ;  /* 0x00000016e2047c20 */ /* 0x010fe20008400000 */
[----:B------:R-:W-:-:S03]  /*e0e0*/  FMUL R5, R227, UR22 ;  /* 0x00000016e3057c20 */ /* 0x000fc60008400000 */
[----:B------:R-:W-:Y:S02]  /*e0f0*/  F2FP.SATFINITE.E4M3.F32.PACK_AB_MERGE_C R3, RZ, R3, RZ ;  /* 0x00000003ff03723e */ /* 0x000fe400048070ff */
[----:B------:R-:W-:Y:S02]  /*e100*/  F2FP.SATFINITE.E4M3.F32.PACK_AB_MERGE_C R11, RZ, R4, RZ ;  /* 0x00000004ff0b723e */ /* 0x000fe400048070ff */
[----:B------:R-:W-:Y:S01]  /*e110*/  F2FP.SATFINITE.E4M3.F32.PACK_AB_MERGE_C R5, RZ, R5, RZ ;  /* 0x00000005ff05723e */ /* 0x000fe200048070ff */
[----:B------:R0:W-:Y:S04]  /*e120*/  @!P2 STG.E.U8 desc[UR20][R26.64+0xf0], R13 ;  /* 0x0000f00d1a00a986 */ /* 0x0001e8000c101114 */
[----:B------:R0:W-:Y:S04]  /*e130*/  @!P5 STG.E.U8 desc[UR20][R26.64+0xf1], R7 ;  /* 0x0000f1071a00d986 */ /* 0x0001e8000c101114 */
[----:B------:R0:W-:Y:S04]  /*e140*/  @!P4 STG.E.U8 desc[UR20][R24.64+0xf8], R9 ;  /* 0x0000f8091800c986 */ /* 0x0001e8000c101114 */
[----:B------:R0:W-:Y:S04]  /*e150*/  @!P1 STG.E.U8 desc[UR20][R24.64+0xf9], R3 ;  /* 0x0000f90318009986 */ /* 0x0001e8000c101114 */
[----:B------:R0:W-:Y:S04]  /*e160*/  @!P6 STG.E.U8 desc[UR20][R26.64+0xf8], R11 ;  /* 0x0000f80b1a00e986 */ /* 0x0001e8000c101114 */
[----:B------:R0:W-:Y:S02]  /*e170*/  @!P0 STG.E.U8 desc[UR20][R26.64+0xf9], R5 ;  /* 0x0000f9051a008986 */ /* 0x0001e4000c101114 */
.L_x_289:
[----:B------:R-:W-:Y:S05]  /*e180*/  BSYNC B0 ;  /* 0x0000000000007941 */ /* 0x000fea0003800000 */
.L_x_31:
[----:B0----5:R-:W2:Y:S04]  /*e190*/  LDL.LU R3, [R1+0x70] ;  /* 0x0000700001037983 */ /* 0x021ea80000300800 */
[----:B------:R-:W2:Y:S01]  /*e1a0*/  LDL.LU R2, [R1+0x74] ;  /* 0x0000740001027983 */ /* 0x000ea20000300800 */
[----:B------:R-:W-:Y:S01]  /*e1b0*/  ULDC UR6, c[0x0][0xc] ;  /* 0x0000030000067ab9 */ /* 0x000fe20000000800 */
[----:B------:R-:W-:Y:S01]  /*e1c0*/  ULDC UR7, c[0x0][0x10] ;  /* 0x0000040000077ab9 */ /* 0x000fe20000000800 */
[----:B------:R-:W2:Y:S01]  /*e1d0*/  LDC R5, c[0x0][0x14] ;  /* 0x00000500ff057b82 */ /* 0x000ea20000000800 */
[----:B------:R-:W-:Y:S01]  /*e1e0*/  UIMAD.WIDE.U32 UR6, UR6, UR7, URZ ;  /* 0x00000007060672a5 */ /* 0x000fe2000f8e003f */
[----:B------:R-:W-:Y:S01]  /*e1f0*/  PRMT R0, RZ, 0x7610, R0 ;  /* 0x00007610ff007816 */ /* 0x000fe20000000000 */
[----:B------:R-:W-:-:S04]  /*e200*/  UMOV UR24, 0xffffffff ;  /* 0xffffffff00187882 */ /* 0x000fc80000000000 */
[----:B--2---:R-:W-:-:S04]  /*e210*/  IMAD.WIDE.U32 R2, R5, UR6, R2 ;  /* 0x0000000605027c25 */ /* 0x004fc8000f8e0002 */
[----:B------:R-:W-:Y:S01]  /*e220*/  IMAD R5, R5, UR7, RZ ;  /* 0x0000000705057c24 */ /* 0x000fe2000f8e02ff */
[----:B------:R-:W-:Y:S01]  /*e230*/  ULDC.64 UR6, c[0x0][0x650] ;  /* 0x0001940000067ab9 */ /* 0x000fe20000000a00 */
[----:B------:R-:W-:Y:S01]  /*e240*/  IMAD.MOV.U32 R19, RZ, RZ, R2 ;  /* 0x000000ffff137224 */ /* 0x000fe200078e0002 */
[----:B------:R-:W-:Y:S01]  /*e250*/  ISETP.GE.U32.AND P0, PT, R2, UR6, PT ;  /* 0x0000000602007c0c */ /* 0x000fe2000bf06070 */
[----:B------:R-:W-:Y:S02]  /*e260*/  IMAD.IADD R22, R3, 0x1, R5 ;  /* 0x0000000103167824 */ /* 0x000fe400078e0205 */
[----:B------:R-:W-:-:S03]  /*e270*/  IMAD.MOV.U32 R2, RZ, RZ, -0x1 ;  /* 0xffffffffff027424 */ /* 0x000fc600078e00ff */
[----:B------:R0:W-:Y:S01]  /*e280*/  STL [R1+0x70], R22 ;  /* 0x0000701601007387 */ /* 0x0001e20000100800 */
[----:B------:R-:W-:-:S03]  /*e290*/  ISETP.GE.U32.AND.EX P0, PT, R22, UR7, PT, P0 ;  /* 0x0000000716007c0c */ /* 0x000fc6000bf06100 */
[----:B------:R0:W-:Y:S04]  /*e2a0*/  STL [R1+0x74], R19 ;  /* 0x0000741301007387 */ /* 0x0001e80000100800 */
[----:B------:R0:W-:Y:S06]  /*e2b0*/  STL [R1+0x78], R2 ;  /* 0x0000780201007387 */ /* 0x0001ec0000100800 */
[----:B------:R-:W-:Y:S05]  /*e2c0*/  @P0 BRA `(.L_x_290) ;  /* 0x00000004006c0947 */ /* 0x000fea0003800000 */
[----:B------:R-:W2:Y:S01]  /*e2d0*/  S2R R14, SR_CTAID.X ;  /* 0x00000000000e7919 */ /* 0x000ea20000002500 */
[----:B------:R-:W5:Y:S01]  /*e2e0*/  LDC.64 R8, c[0x0][0x628] ;  /* 0x00018a00ff087b82 */ /* 0x000f620000000a00 */
[----:B------:R-:W-:Y:S01]  /*e2f0*/  ULDC UR6, c[0x0][0x150] ;  /* 0x0000540000067ab9 */ /* 0x000fe20000000800 */
[----:B------:R-:W-:Y:S01]  /*e300*/  IMAD.MOV.U32 R6, RZ, RZ, R19 ;  /* 0x000000ffff067224 */ /* 0x000fe200078e0013 */
[----:B------:R-:W0:Y:S01]  /*e310*/  S2R R16, SR_CTAID.Y ;  /* 0x0000000000107919 */ /* 0x000e220000002600 */
[----:B------:R-:W-:-:S04]  /*e320*/  IMAD.MOV.U32 R7, RZ, RZ, R22 ;  /* 0x000000ffff077224 */ /* 0x000fc800078e0016 */
[----:B------:R-:W0:Y:S08]  /*e330*/  LDC R17, c[0x0][0x144] ;  /* 0x00005100ff117b82 */ /* 0x000e300000000800 */
[----:B------:R-:W0:Y:S08]  /*e340*/  LDC R10, c[0x0][0x630] ;  /* 0x00018c00ff0a7b82 */ /* 0x000e300000000800 */
[----:B------:R-:W0:Y:S01]  /*e350*/  LDC.64 R12, c[0x0][0x620] ;  /* 0x00018800ff0c7b82 */ /* 0x000e220000000a00 */
[----:B-----5:R-:W-:-:S04]  /*e360*/  ISETP.NE.U32.AND P0, PT, R8, RZ, PT ;  /* 0x000000ff0800720c */ /* 0x020fc80003f05070 */
[----:B------:R-:W-:Y:S02]  /*e370*/  ISETP.NE.AND.EX P0, PT, R9, RZ, PT, P0 ;  /* 0x000000ff0900720c */ /* 0x000fe40003f05300 */
[----:B--2---:R-:W-:-:S05]  /*e380*/  I2FP.F32.U32 R0, R14 ;  /* 0x0000000e00007245 */ /* 0x004fca0000201000 */
[----:B------:R-:W-:-:S04]  /*e390*/  FMUL R0, R0, UR6 ;  /* 0x0000000600007c20 */ /* 0x000fc80008400000 */
[----:B------:R2:W0:Y:S02]  /*e3a0*/  F2I.U32.TRUNC.NTZ R15, R0 ;  /* 0x00000000000f7305 */ /* 0x000424000020f000 */
[----:B------:R-:W-:Y:S05]  /*e3b0*/  @!P0 BRA `(.L_x_291) ;  /* 0x0000000000288947 */ /* 0x000fea0003800000 */
[----:B--2---:R-:W2:Y:S02]  /*e3c0*/  LDC R0, c[0x0][0x634] ;  /* 0x00018d00ff007b82 */ /* 0x004ea40000000800 */
[----:B--2---:R-:W-:-:S05]  /*e3d0*/  IADD3 R7, P0, R19, R0, RZ ;  /* 0x0000000013077210 */ /* 0x004fca0007f1e0ff */
[----:B------:R-:W-:-:S04]  /*e3e0*/  IMAD.X R11, RZ, RZ, R22, P0 ;  /* 0x000000ffff0b7224 */ /* 0x000fc800000e0616 */
[----:B0-----:R-:W-:-:S04]  /*e3f0*/  IMAD.WIDE.U32 R2, R11, R8, RZ ;  /* 0x000000080b027225 */ /* 0x001fc800078e00ff */
[----:B------:R-:W-:-:S04]  /*e400*/  IMAD.WIDE.U32 R4, P0, R7, R9, R2 ;  /* 0x0000000907047225 */ /* 0x000fc80007800002 */
[----:B------:R-:W-:-:S04]  /*e410*/  IMAD.WIDE.U32 R2, R7, R8, RZ ;  /* 0x0000000807027225 */ /* 0x000fc800078e00ff */
[----:B------:R-:W-:Y:S01]  /*e420*/  IMAD.X R7, RZ, RZ, RZ, P0 ;  /* 0x000000ffff077224 */ /* 0x000fe200000e06ff */
[----:B------:R-:W-:Y:S01]  /*e430*/  IADD3 RZ, P0, R3, R4, RZ ;  /* 0x0000000403ff7210 */ /* 0x000fe20007f1e0ff */
[----:B------:R-:W-:-:S04]  /*e440*/  IMAD.MOV.U32 R6, RZ, RZ, R5 ;  /* 0x000000ffff067224 */ /* 0x000fc800078e0005 */
[----:B------:R-:W-:-:S08]  /*e450*/  IMAD.WIDE.U32.X R6, R11, R9, R6, P0 ;  /* 0x000000090b067225 */ /* 0x000fd000000e0406 */
.L_x_291:
[-CC-:B01----:R-:W-:Y:S01]  /*e460*/  SHF.R.U64 R24, R6, R10.reuse, R7.reuse ;  /* 0x0000000a06187219 */ /* 0x183fe20000001207 */
[----:B------:R-:W0:Y:S01]  /*e470*/  LDC.64 R20, c[0x0][0x640] ;  /* 0x00019000ff147b82 */ /* 0x000e220000000a00 */
[----:B--2---:R-:W-:Y:S01]  /*e480*/  SHF.R.U32.HI R0, RZ, R10, R7 ;  /* 0x0000000aff007219 */ /* 0x004fe20000011607 */
[----:B------:R-:W-:Y:S01]  /*e490*/  IMAD.MOV.U32 R2, RZ, RZ, R19 ;  /* 0x000000ffff027224 */ /* 0x000fe200078e0013 */
[----:B------:R-:W-:Y:S01]  /*e4a0*/  IADD3 R5, P0, RZ, -R24, RZ ;  /* 0x80000018ff057210 */ /* 0x000fe20007f1e0ff */
[----:B------:R-:W-:Y:S01]  /*e4b0*/  IMAD.MOV R15, RZ, RZ, -R15 ;  /* 0x000000ffff0f7224 */ /* 0x000fe200078e0a0f */
[----:B------:R-:W-:Y:S01]  /*e4c0*/  ULDC UR6, c[0x0][0x154] ;  /* 0x0000550000067ab9 */ /* 0x000fe20000000800 */
[----:B------:R-:W-:Y:S02]  /*e4d0*/  IMAD.MOV.U32 R7, RZ, RZ, 0x1 ;  /* 0x00000001ff077424 */ /* 0x000fe400078e00ff */
[----:B------:R-:W1:Y:S01]  /*e4e0*/  LDC R4, c[0x0][0x618] ;  /* 0x00018600ff047b82 */ /* 0x000e620000000800 */
[----:B------:R-:W-:-:S02]  /*e4f0*/  IMAD.X R3, RZ, RZ, ~R0, P0 ;  /* 0x000000ffff037224 */ /* 0x000fc400000e0e00 */
[----:B------:R-:W-:Y:S02]  /*e500*/  IMAD R15, R17, R15, R14 ;  /* 0x0000000f110f7224 */ /* 0x000fe400078e020e */
[-C--:B------:R-:W-:Y:S02]  /*e510*/  IMAD R0, R3, R12.reuse, RZ ;  /* 0x0000000c03007224 */ /* 0x080fe400078e02ff */
[----:B------:R-:W-:Y:S01]  /*e520*/  IMAD.MOV.U32 R3, RZ, RZ, R22 ;  /* 0x000000ffff037224 */ /* 0x000fe200078e0016 */
[----:B------:R-:W2:Y:S01]  /*e530*/  LDC R6, c[0x0][0x608] ;  /* 0x00018200ff067b82 */ /* 0x000ea20000000800 */
[----:B------:R-:W-:-:S04]  /*e540*/  IMAD.WIDE.U32 R2, R5, R12, R2 ;  /* 0x0000000c05027225 */ /* 0x000fc800078e0002 */
[----:B------:R-:W-:-:S03]  /*e550*/  IMAD R5, R5, R13, R0 ;  /* 0x0000000d05057224 */ /* 0x000fc600078e0200 */
[----:B------:R-:W5:Y:S01]  /*e560*/  LDC R18, c[0x0][0x658] ;  /* 0x00019600ff127b82 */ /* 0x000f620000000800 */
[----:B------:R-:W-:Y:S01]  /*e570*/  I2FP.F32.U32 R0, R16 ;  /* 0x0000001000007245 */ /* 0x000fe20000201000 */
[----:B------:R-:W-:Y:S01]  /*e580*/  IMAD.IADD R3, R3, 0x1, R5 ;  /* 0x0000000103037824 */ /* 0x000fe200078e0205 */
[----:B0-----:R-:W-:Y:S01]  /*e590*/  ISETP.NE.U32.AND P0, PT, R20, RZ, PT ;  /* 0x000000ff1400720c */ /* 0x001fe20003f05070 */
[----:B------:R-:W-:Y:S02]  /*e5a0*/  IMAD.MOV.U32 R5, RZ, RZ, -0x1 ;  /* 0xffffffffff057424 */ /* 0x000fe400078e00ff */
[----:B------:R-:W-:Y:S02]  /*e5b0*/  FMUL R0, R0, UR6 ;  /* 0x0000000600007c20 */ /* 0x000fe40008400000 */
[----:B------:R-:W0:Y:S01]  /*e5c0*/  LDC R13, c[0x0][0x148] ;  /* 0x00005200ff0d7b82 */ /* 0x000e220000000800 */
[----:B-1----:R-:W-:Y:S01]  /*e5d0*/  SHF.R.U64 R10, R2, R4, R3 ;  /* 0x00000004020a7219 */ /* 0x002fe20000001203 */
[----:B------:R1:W0:Y:S01]  /*e5e0*/  F2I.U32.TRUNC.NTZ R12, R0 ;  /* 0x00000000000c7305 */ /* 0x000222000020f000 */
[----:B------:R-:W-:-:S02]  /*e5f0*/  ISETP.NE.AND.EX P0, PT, R21, RZ, PT, P0 ;  /* 0x000000ff1500720c */ /* 0x000fc40003f05300 */
[----:B------:R-:W-:-:S03]  /*e600*/  SHF.R.U32.HI R3, RZ, R4, R3 ;  /* 0x00000004ff037219 */ /* 0x000fc60000011603 */
[----:B------:R-:W0:Y:S01]  /*e610*/  LDC R14, c[0x0][0x600] ;  /* 0x00018000ff0e7b82 */ /* 0x000e220000000800 */
[-CC-:B--2---:R-:W-:Y:S02]  /*e620*/  SHF.R.U64 R8, R10, R6.reuse, R3.reuse ;  /* 0x000000060a087219 */ /* 0x184fe40000001203 */
[----:B------:R-:W-:-:S05]  /*e630*/  SHF.R.U32.HI R3, RZ, R6, R3 ;  /* 0x00000006ff037219 */ /* 0x000fca0000011603 */
[----:B------:R-:W2:Y:S01]  /*e640*/  LDC R19, c[0x0][0x648] ;  /* 0x00019200ff137b82 */ /* 0x000ea20000000800 */
[-CC-:B-----5:R-:W-:Y:S02]  /*e650*/  SHF.R.U64 R11, R8, R18.reuse, R3.reuse ;  /* 0x00000012080b7219 */ /* 0x1a0fe40000001203 */
[-C--:B------:R-:W-:Y:S02]  /*e660*/  SHF.L.U32 R5, R5, R18.reuse, RZ ;  /* 0x0000001205057219 */ /* 0x080fe400000006ff */
[-C--:B------:R-:W-:Y:S01]  /*e670*/  SHF.R.U32.HI R3, RZ, R18.reuse, R3 ;  /* 0x00000012ff037219 */ /* 0x080fe20000011603 */
[----:B------:R-:W-:Y:S01]  /*e680*/  IMAD.MOV.U32 R2, RZ, RZ, R11 ;  /* 0x000000ffff027224 */ /* 0x000fe200078e000b */
[----:B------:R-:W-:Y:S01]  /*e690*/  SHF.L.U32 R34, R7, R18, RZ ;  /* 0x0000001207227219 */ /* 0x000fe200000006ff */
[----:B------:R-:W0:Y:S01]  /*e6a0*/  LDC R22, c[0x0][0x638] ;  /* 0x00018e00ff167b82 */ /* 0x000e220000000800 */
[----:B------:R-:W-:-:S07]  /*e6b0*/  LOP3.LUT R17, RZ, R5, RZ, 0x33, !PT ;  /* 0x00000005ff117212 */ /* 0x000fce00078e33ff */
[----:B------:R-:W0:Y:S01]  /*e6c0*/  LDC R23, c[0x0][0x610] ;  /* 0x00018400ff177b82 */ /* 0x000e220000000800 */
[----:B-1----:R-:W-:Y:S05]  /*e6d0*/  @!P0 BRA `(.L_x_292) ;  /* 0x0000000000288947 */ /* 0x002fea0003800000 */
        /* <DEDUP_REMOVED lines=10> */
.L_x_292:
[----:B--2---:R-:W-:Y:S01]  /*e780*/  SHF.R.U64 R0, R2, R19, R3 ;  /* 0x0000001302007219 */ /* 0x004fe20000001203 */
[----:B0-----:R-:W-:Y:S01]  /*e790*/  VIADD R3, R14, 0xffffffff ;  /* 0xffffffff0e037836 */ /* 0x001fe20000000000 */
[----:B------:R-:W-:Y:S01]  /*e7a0*/  LOP3.LUT R5, R8, R17, RZ, 0xc0, !PT ;  /* 0x0000001108057212 */ /* 0x000fe200078ec0ff */
[----:B------:R-:W-:Y:S01]  /*e7b0*/  IMAD.MOV R12, RZ, RZ, -R12 ;  /* 0x000000ffff0c7224 */ /* 0x000fe200078e0a0c */
[----:B------:R-:W-:Y:S01]  /*e7c0*/  R2UR UR24, R24 ;  /* 0x00000000181872ca */ /* 0x000fe200000e0000 */
[----:B------:R-:W-:Y:S01]  /*e7d0*/  IMAD.MOV R2, RZ, RZ, -R0 ;  /* 0x000000ffff027224 */ /* 0x000fe200078e0a00 */
[----:B------:R-:W-:Y:S01]  /*e7e0*/  LOP3.LUT R3, R10, R3, RZ, 0xc0, !PT ;  /* 0x000000030a037212 */ /* 0x000fe200078ec0ff */
[----:B------:R-:W-:Y:S02]  /*e7f0*/  IMAD R34, R34, R0, R5 ;  /* 0x0000000022227224 */ /* 0x000fe400078e0205 */
[----:B------:R-:W-:Y:S02]  /*e800*/  @P3 IMAD R15, R13, R12, R16 ;  /* 0x0000000c0d0f3224 */ /* 0x000fe400078e0210 */
[----:B------:R-:W-:-:S02]  /*e810*/  IMAD R0, R2, R22, R11 ;  /* 0x0000001602007224 */ /* 0x000fc400078e020b */
[----:B------:R-:W-:Y:S02]  /*e820*/  IMAD R34, R34, R23, R15 ;  /* 0x0000001722227224 */ /* 0x000fe400078e020f */
[----:B------:R-:W-:Y:S02]  /*e830*/  IMAD R3, R0, R14, R3 ;  /* 0x0000000e00037224 */ /* 0x000fe400078e0203 */
[----:B------:R-:W-:-:S03]  /*e840*/  IMAD.MOV.U32 R0, RZ, RZ, 0x1 ;  /* 0x00000001ff007424 */ /* 0x000fc600078e00ff */
[----:B------:R-:W-:Y:S02]  /*e850*/  SEL R2, R3, R34, !P3 ;  /* 0x0000002203027207 */ /* 0x000fe40005800000 */
[----:B------:R-:W-:-:S03]  /*e860*/  SEL R34, R34, R3, !P3 ;  /* 0x0000000322227207 */ /* 0x000fc60005800000 */
[----:B------:R2:W-:Y:S04]  /*e870*/  STL [R1+0x78], R2 ;  /* 0x0000780201007387 */ /* 0x0005e80000100800 */
.L_x_290:
[----:B------:R-:W-:Y:S01]  /*e880*/  UIADD3 UR5, UR12, UR5, URZ ;  /* 0x000000050c057290 */ /* 0x000fe2000fffe03f */
[----:B------:R0:W-:Y:S01]  /*e890*/  STL [R1+0x7c], R34 ;  /* 0x00007c2201007387 */ /* 0x0001e20000100800 */
[----:B------:R-:W-:Y:S02]  /*e8a0*/  LOP3.LUT P0, RZ, R0, 0xff, RZ, 0xc0, !PT ;  /* 0x000000ff00ff7812 */ /* 0x000fe4000780c0ff */
[----:B------:R-:W-:Y:S02]  /*e8b0*/  USHF.R.U32.HI UR6, URZ, 0x2, UR5 ;  /* 0x000000023f067899 */ /* 0x000fe40008011605 */
[----:B------:R-:W-:Y:S02]  /*e8c0*/  UISETP.GT.U32.AND UP0, UPT, UR5, 0x3, UPT ;  /* 0x000000030500788c */ /* 0x000fe4000bf04070 */
[----:B------:R-:W-:Y:S02]  /*e8d0*/  ULOP3.LUT UR6, UR6, 0x1, URZ, 0xc0, !UPT ;  /* 0x0000000106067892 */ /* 0x000fe4000f8ec03f */
[----:B------:R-:W-:-:S02]  /*e8e0*/  UISETP.LT.U32.AND UP0, UPT, UR12, 0x4, UP0 ;  /* 0x000000040c00788c */ /* 0x000fc40008701070 */
[----:B------:R-:W-:Y:S02]  /*e8f0*/  UISETP.NE.U32.AND UP1, UPT, UR6, 0x1, UPT ;  /* 0x000000010600788c */ /* 0x000fe4000bf25070 */
[----:B------:R-:W-:Y:S02]  /*e900*/  USEL UR7, URZ, 0x1, !UP0 ;  /* 0x000000013f077887 */ /* 0x000fe4000c000000 */
[----:B------:R-:W-:Y:S02]  /*e910*/  UISETP.GT.U32.AND UP1, UPT, UR12, 0x3, !UP1 ;  /* 0x000000030c00788c */ /* 0x000fe4000cf24070 */
[----:B------:R-:W-:Y:S02]  /*e920*/  ULOP3.LUT UR5, UR5, 0x3, URZ, 0xc0, !UPT ;  /* 0x0000000305057892 */ /* 0x000fe4000f8ec03f */
[----:B------:R-:W-:-:S04]  /*e930*/  USEL UR6, URZ, 0x1, !UP1 ;  /* 0x000000013f067887 */ /* 0x000fc8000c800000 */
[----:B------:R-:W-:Y:S01]  /*e940*/  ULOP3.LUT UR4, UR6, UR4, UR7, 0x96, !UPT ;  /* 0x0000000406047292 */ /* 0x000fe2000f8e9607 */
[----:B0-----:R-:W-:Y:S11]  /*e950*/  @P0 BRA `(.L_x_293) ;  /* 0xffffff2400b00947 */ /* 0x001ff6000383ffff */
[----:B------:R-:W-:Y:S05]  /*e960*/  EXIT ;  /* 0x000000000000794d */ /* 0x000fea0003800000 */
.L_x_3:
[----:B------:R-:W2:Y:S01]  /*e970*/  LDL R16, [R1+0x74] ;  /* 0x0000740001107983 */ /* 0x000ea20000100800 */
[----:B------:R-:W-:-:S03]  /*e980*/  ULDC.64 UR4, c[0x0][0x650] ;  /* 0x0001940000047ab9 */ /* 0x000fc60000000a00 */
[----:B------:R-:W3:Y:S01]  /*e990*/  LDL R17, [R1+0x70] ;  /* 0x0000700001117983 */ /* 0x000ee20000100800 */
[----:B------:R-:W-:Y:S01]  /*e9a0*/  PRMT R4, RZ, 0x7610, R4 ;  /* 0x00007610ff047816 */ /* 0x000fe20000000004 */
[----:B------:R-:W-:Y:S02]  /*e9b0*/  IMAD.MOV.U32 R5, RZ, RZ, -0x1 ;  /* 0xffffffffff057424 */ /* 0x000fe400078e00ff */
[----:B------:R-:W-:Y:S02]  /*e9c0*/  IMAD.MOV.U32 R6, RZ, RZ, -0x1 ;  /* 0xffffffffff067424 */ /* 0x000fe400078e00ff */
[----:B------:R-:W-:Y:S01]  /*e9d0*/  IMAD.MOV.U32 R11, RZ, RZ, -0x1 ;  /* 0xffffffffff0b7424 */ /* 0x000fe200078e00ff */
[----:B--2---:R-:W-:-:S04]  /*e9e0*/  ISETP.GE.U32.AND P0, PT, R16, UR4, PT ;  /* 0x0000000410007c0c */ /* 0x004fc8000bf06070 */
[----:B---3--:R-:W-:-:S13]  /*e9f0*/  ISETP.GE.U32.AND.EX P0, PT, R17, UR5, PT, P0 ;  /* 0x0000000511007c0c */ /* 0x008fda000bf06100 */
[----:B------:R-:W-:Y:S05]  /*ea00*/  @P0 BRA `(.L_x_294) ;  /* 0x00000004005c0947 */ /* 0x000fea0003800000 */
        /* <DEDUP_REMOVED lines=18> */
.L_x_295:
[-CC-:B------:R-:W-:Y:S01]  /*eb30*/  SHF.R.U64 R11, R8, R12.reuse, R9.reuse ;  /* 0x0000000c080b7219 */ /* 0x180fe20000001209 */
[----:B------:R-:W0:Y:S01]  /*eb40*/  LDC.64 R20, c[0x0][0x640] ;  /* 0x00019000ff147b82 */ /* 0x000e220000000a00 */
[----:B------:R-:W-:Y:S01]  /*eb50*/  SHF.R.U32.HI R3, RZ, R12, R9 ;  /* 0x0000000cff037219 */ /* 0x000fe20000011609 */
[----:B------:R-:W-:Y:S01]  /*eb60*/  ULDC UR4, c[0x0][0x150] ;  /* 0x0000540000047ab9 */ /* 0x000fe20000000800 */
[----:B------:R-:W-:Y:S01]  /*eb70*/  IADD3 R7, P0, RZ, -R11, RZ ;  /* 0x8000000bff077210 */ /* 0x000fe20007f1e0ff */
[----:B------:R-:W-:Y:S01]  /*eb80*/  IMAD.MOV.U32 R4, RZ, RZ, R16 ;  /* 0x000000ffff047224 */ /* 0x000fe200078e0010 */
[----:B------:R-:W-:Y:S01]  /*eb90*/  I2FP.F32.U32 R6, R2 ;  /* 0x0000000200067245 */ /* 0x000fe20000201000 */
[----:B------:R-:W-:Y:S02]  /*eba0*/  IMAD.MOV.U32 R5, RZ, RZ, R17 ;  /* 0x000000ffff057224 */ /* 0x000fe400078e0011 */
[----:B------:R-:W1:Y:S01]  /*ebb0*/  LDC R10, c[0x0][0x618] ;  /* 0x00018600ff0a7b82 */ /* 0x000e620000000800 */
[----:B------:R-:W-:-:S02]  /*ebc0*/  IMAD.X R3, RZ, RZ, ~R3, P0 ;  /* 0x000000ffff037224 */ /* 0x000fc400000e0e03 */
[----:B------:R-:W-:Y:S01]  /*ebd0*/  FMUL R9, R6, UR4 ;  /* 0x0000000406097c20 */ /* 0x000fe20008400000 */
[----:B------:R-:W-:Y:S01]  /*ebe0*/  IMAD.WIDE.U32 R4, R7, R14, R4 ;  /* 0x0000000e07047225 */ /* 0x000fe200078e0004 */
[----:B------:R-:W-:-:S03]  /*ebf0*/  ULDC UR4, c[0x0][0x154] ;  /* 0x0000550000047ab9 */ /* 0x000fc60000000800 */
[----:B------:R-:W-:Y:S01]  /*ec00*/  IMAD R6, R3, R14, RZ ;  /* 0x0000000e03067224 */ /* 0x000fe200078e02ff */
[----:B------:R-:W2:Y:S01]  /*ec10*/  LDC R13, c[0x0][0x144] ;  /* 0x00005100ff0d7b82 */ /* 0x000ea20000000800 */
[----:B------:R-:W3:Y:S02]  /*ec20*/  F2I.U32.TRUNC.NTZ R9, R9 ;  /* 0x0000000900097305 */ /* 0x000ee4000020f000 */
[----:B------:R-:W-:Y:S02]  /*ec30*/  IMAD R3, R7, R15, R6 ;  /* 0x0000000f07037224 */ /* 0x000fe400078e0206 */
[----:B------:R-:W-:Y:S02]  /*ec40*/  IMAD.MOV.U32 R6, RZ, RZ, -0x1 ;  /* 0xffffffffff067424 */ /* 0x000fe400078e00ff */
[----:B------:R-:W-:Y:S01]  /*ec50*/  IMAD.IADD R3, R5, 0x1, R3 ;  /* 0x0000000105037824 */ /* 0x000fe200078e0203 */
[----:B------:R-:W4:Y:S01]  /*ec60*/  LDC R12, c[0x0][0x608] ;  /* 0x00018200ff0c7b82 */ /* 0x000f220000000800 */
[----:B------:R-:W-:-:S02]  /*ec70*/  I2FP.F32.U32 R5, R0 ;  /* 0x0000000000057245 */ /* 0x000fc40000201000 */
[----:B0-----:R-:W-:-:S03]  /*ec80*/  ISETP.NE.U32.AND P0, PT, R20, RZ, PT ;  /* 0x000000ff1400720c */ /* 0x001fc60003f05070 */
[----:B------:R-:W-:Y:S01]  /*ec90*/  FMUL R5, R5, UR4 ;  /* 0x0000000405057c20 */ /* 0x000fe20008400000 */
[----:B------:R-:W-:Y:S01]  /*eca0*/  ISETP.NE.AND.EX P0, PT, R21, RZ, PT, P0 ;  /* 0x000000ff1500720c */ /* 0x000fe20003f05300 */
[----:B------:R-:W0:Y:S01]  /*ecb0*/  LDC R7, c[0x0][0x658] ;  /* 0x00019600ff077b82 */ /* 0x000e220000000800 */
[-C--:B-1----:R-:W-:Y:S01]  /*ecc0*/  SHF.R.U64 R8, R4, R10.reuse, R3 ;  /* 0x0000000a04087219 */ /* 0x082fe20000001203 */
[----:B---3--:R-:W-:Y:S01]  /*ecd0*/  IMAD.MOV R4, RZ, RZ, -R9 ;  /* 0x000000ffff047224 */ /* 0x008fe200078e0a09 */
[----:B------:R-:W-:Y:S02]  /*ece0*/  SHF.R.U32.HI R3, RZ, R10, R3 ;  /* 0x0000000aff037219 */ /* 0x000fe40000011603 */
[----:B------:R1:W3:Y:S03]  /*ecf0*/  F2I.U32.TRUNC.NTZ R10, R5 ;  /* 0x00000005000a7305 */ /* 0x0002e6000020f000 */
[----:B------:R-:W1:Y:S01]  /*ed00*/  LDC R17, c[0x0][0x148] ;  /* 0x00005200ff117b82 */ /* 0x000e620000000800 */
[----:B--2---:R-:W-:-:S02]  /*ed10*/  IMAD R19, R13, R4, R2 ;  /* 0x000000040d137224 */ /* 0x004fc400078e0202 */
[----:B------:R-:W-:-:S05]  /*ed20*/  IMAD.MOV.U32 R4, RZ, RZ, 0x1 ;  /* 0x00000001ff047424 */ /* 0x000fca00078e00ff */
[----:B------:R-:W2:Y:S01]  /*ed30*/  LDC R14, c[0x0][0x600] ;  /* 0x00018000ff0e7b82 */ /* 0x000ea20000000800 */
[-CC-:B----4-:R-:W-:Y:S02]  /*ed40*/  SHF.R.U64 R13, R8, R12.reuse, R3.reuse ;  /* 0x0000000c080d7219 */ /* 0x190fe40000001203 */
[----:B------:R-:W-:-:S05]  /*ed50*/  SHF.R.U32.HI R2, RZ, R12, R3 ;  /* 0x0000000cff027219 */ /* 0x000fca0000011603 */
[----:B------:R-:W4:Y:S01]  /*ed60*/  LDC R16, c[0x0][0x648] ;  /* 0x00019200ff107b82 */ /* 0x000f220000000800 */
[-CC-:B0-----:R-:W-:Y:S02]  /*ed70*/  SHF.R.U64 R15, R13, R7.reuse, R2.reuse ;  /* 0x000000070d0f7219 */ /* 0x181fe40000001202 */
[-C--:B------:R-:W-:Y:S02]  /*ed80*/  SHF.L.U32 R6, R6, R7.reuse, RZ ;  /* 0x0000000706067219 */ /* 0x080fe400000006ff */
[-C--:B------:R-:W-:Y:S01]  /*ed90*/  SHF.R.U32.HI R3, RZ, R7.reuse, R2 ;  /* 0x00000007ff037219 */ /* 0x080fe20000011602 */
[----:B------:R-:W-:Y:S01]  /*eda0*/  IMAD.MOV.U32 R2, RZ, RZ, R15 ;  /* 0x000000ffff027224 */ /* 0x000fe200078e000f */
[----:B------:R-:W-:Y:S01]  /*edb0*/  SHF.L.U32 R12, R4, R7, RZ ;  /* 0x00000007040c7219 */ /* 0x000fe200000006ff */
[----:B------:R-:W0:Y:S01]  /*edc0*/  LDC R18, c[0x0][0x638] ;  /* 0x00018e00ff127b82 */ /* 0x000e220000000800 */
[----:B------:R-:W-:-:S07]  /*edd0*/  LOP3.LUT R22, RZ, R6, RZ, 0x33, !PT ;  /* 0x00000006ff167212 */ /* 0x000fce00078e33ff */
        /* <DEDUP_REMOVED lines=12> */
.L_x_296:
[----:B----4-:R-:W-:Y:S01]  /*eea0*/  SHF.R.U64 R3, R2, R16, R3 ;  /* 0x0000001002037219 */ /* 0x010fe20000001203 */
[----:B--2---:R-:W-:Y:S01]  /*eeb0*/  VIADD R5, R14, 0xffffffff ;  /* 0xffffffff0e057836 */ /* 0x004fe20000000000 */
[----:B------:R-:W-:Y:S01]  /*eec0*/  LOP3.LUT R2, R13, R22, RZ, 0xc0, !PT ;  /* 0x000000160d027212 */ /* 0x000fe200078ec0ff */
[----:B------:R-:W-:Y:S02]  /*eed0*/  IMAD.MOV R10, RZ, RZ, -R10 ;  /* 0x000000ffff0a7224 */ /* 0x000fe400078e0a0a */
[----:B------:R-:W-:Y:S02]  /*eee0*/  IMAD.MOV R4, RZ, RZ, -R3 ;  /* 0x000000ffff047224 */ /* 0x000fe400078e0a03 */
[----:B------:R-:W-:Y:S01]  /*eef0*/  IMAD R2, R12, R3, R2 ;  /* 0x000000030c027224 */ /* 0x000fe200078e0202 */
[----:B------:R-:W-:Y:S01]  /*ef00*/  LOP3.LUT R3, R8, R5, RZ, 0xc0, !PT ;  /* 0x0000000508037212 */ /* 0x000fe200078ec0ff */
[----:B------:R-:W-:Y:S02]  /*ef10*/  @P3 IMAD R19, R17, R10, R0 ;  /* 0x0000000a11133224 */ /* 0x000fe400078e0200 */
[----:B0-----:R-:W-:-:S02]  /*ef20*/  IMAD R0, R4, R18, R15 ;  /* 0x0000001204007224 */ /* 0x001fc400078e020f */
[----:B------:R-:W-:Y:S02]  /*ef30*/  IMAD R5, R2, R23, R19 ;  /* 0x0000001702057224 */ /* 0x000fe400078e0213 */
[----:B------:R-:W-:Y:S02]  /*ef40*/  IMAD R0, R0, R14, R3 ;  /* 0x0000000e00007224 */ /* 0x000fe400078e0203 */
[----:B------:R-:W-:-:S03]  /*ef50*/  IMAD.MOV.U32 R4, RZ, RZ, 0x1 ;  /* 0x00000001ff047424 */ /* 0x000fc600078e00ff */
[----:B------:R-:W-:Y:S02]  /*ef60*/  SEL R6, R0, R5, !P3 ;  /* 0x0000000500067207 */ /* 0x000fe40005800000 */
[----:B------:R-:W-:-:S07]  /*ef70*/  SEL R5, R5, R0, !P3 ;  /* 0x0000000005057207 */ /* 0x000fce0005800000 */
.L_x_294:
[----:B------:R-:W-:-:S08]  /*ef80*/  NOP ;  /* 0x0000000000007918 */ /* 0x000fd00000000000 */
[----:B------:R-:W0:-:S00]  /*ef90*/  USETMAXREG.DEALLOC.CTAPOOL 0x28 ;  /* 0x00000028000079c8 */ /* 0x000e0000080e0500 */
[----:B------:R-:W-:-:S13]  /*efa0*/  ISETP.NE.AND P0, PT, RZ, UR8, PT ;  /* 0x00000008ff007c0c */ /* 0x000fda000bf05270 */
[----:B------:R-:W-:Y:S05]  /*efb0*/  @P0 EXIT ;  /* 0x000000000000094d */ /* 0x000fea0003800000 */
[----:B0-----:R-:W-:Y:S01]  /*efc0*/  LOP3.LUT P0, RZ, R4, 0xff, RZ, 0xc0, !PT ;  /* 0x000000ff04ff7812 */ /* 0x001fe2000780c0ff */
[----:B------:R-:W-:Y:S02]  /*efd0*/  IMAD.MOV.U32 R0, RZ, RZ, 0x1 ;  /* 0x00000001ff007424 */ /* 0x000fe400078e00ff */
[----:B------:R-:W-:-:S10]  /*efe0*/  IMAD.MOV.U32 R8, RZ, RZ, RZ ;  /* 0x000000ffff087224 */ /* 0x000fd400078e00ff */
[----:B------:R-:W-:Y:S05]  /*eff0*/  @!P0 BRA `(.L_x_297) ;  /* 0x0000000c00548947 */ /* 0x000fea0003800000 */
[----:B------:R-:W0:Y:S01]  /*f000*/  S2R R2, SR_TID.X ;  /* 0x0000000000027919 */ /* 0x000e220000002100 */
[----:B------:R-:W-:Y:S01]  /*f010*/  ULDC UR4, c[0x0][0x28c] ;  /* 0x0000a30000047ab9 */ /* 0x000fe20000000800 */
[----:B------:R-:W-:Y:S01]  /*f020*/  ULDC UR6, c[0x0][0x658] ;  /* 0x0001960000067ab9 */ /* 0x000fe20000000800 */
[----:B------:R-:W-:Y:S01]  /*f030*/  UIADD3 UR10, UR4, 0x7f, URZ ;  /* 0x0000007f040a7890 */ /* 0x000fe2000fffe03f */
[----:B------:R-:W-:Y:S01]  /*f040*/  BSSY B0, `(.L_x_297) ;  /* 0x00000d0000007945 */ /* 0x000fe20003800000 */
[----:B------:R-:W-:Y:S01]  /*f050*/  UMOV UR7, 0xffffffff ;  /* 0xffffffff00077882 */ /* 0x000fe20000000000 */
[----:B------:R-:W-:Y:S01]  /*f060*/  ULDC UR5, c[0x0][0x600] ;  /* 0x0001800000057ab9 */ /* 0x000fe20000000800 */
[----:B------:R-:W-:Y:S01]  /*f070*/  UMOV UR9, 0x1 ;  /* 0x0000000100097882 */ /* 0x000fe20000000000 */
[----:B------:R-:W-:Y:S01]  /*f080*/  USHF.L.U32 UR7, UR7, UR6, URZ ;  /* 0x0000000607077299 */ /* 0x000fe2000800063f */
[----:B------:R-:W-:Y:S01]  /*f090*/  IMAD.MOV.U32 R9, RZ, RZ, 0x1 ;  /* 0x00000001ff097424 */ /* 0x000fe200078e00ff */
[----:B------:R-:W-:Y:S01]  /*f0a0*/  UIADD3 UR4, UR5, -0x1, URZ ;  /* 0xffffffff05047890 */ /* 0x000fe2000fffe03f */
[----:B------:R-:W-:Y:S01]  /*f0b0*/  IMAD.MOV.U32 R0, RZ, RZ, 0x1 ;  /* 0x00000001ff007424 */ /* 0x000fe200078e00ff */
[----:B------:R-:W-:Y:S01]  /*f0c0*/  USHF.R.S32.HI UR11, URZ, 0x1f, UR10 ;  /* 0x0000001f3f0b7899 */ /* 0x000fe2000801140a */
[----:B------:R-:W-:Y:S01]  /*f0d0*/  IMAD.MOV.U32 R8, RZ, RZ, RZ ;  /* 0x000000ffff087224 */ /* 0x000fe200078e00ff */
[----:B------:R-:W-:Y:S01]  /*f0e0*/  ULDC UR8, c[0x0][0xc] ;  /* 0x0000030000087ab9 */ /* 0x000fe20000000800 */
[----:B------:R-:W-:-:S02]  /*f0f0*/  USHF.L.U32 UR5, UR9, UR6, URZ ;  /* 0x0000000609057299 */ /* 0x000fc4000800063f */
[----:B------:R-:W-:Y:S01]  /*f100*/  ULEA.HI UR11, UR11, UR10, URZ, 0x7 ;  /* 0x0000000a0b0b7291 */ /* 0x000fe2000f8f383f */
[----:B------:R-:W-:Y:S01]  /*f110*/  ULDC UR9, c[0x0][0x10] ;  /* 0x0000040000097ab9 */ /* 0x000fe20000000800 */
[----:B------:R-:W-:Y:S02]  /*f120*/  ULOP3.LUT UR6, URZ, UR7, URZ, 0x33, !UPT ;  /* 0x000000073f067292 */ /* 0x000fe4000f8e333f */
[----:B------:R-:W-:Y:S01]  /*f130*/  UIMAD.WIDE.U32 UR8, UR8, UR9, URZ ;  /* 0x00000009080872a5 */ /* 0x000fe2000f8e003f */
[----:B------:R-:W-:Y:S01]  /*f140*/  ULDC UR7, c[0x0][0x14] ;  /* 0x0000050000077ab9 */ /* 0x000fe20000000800 */
[----:B------:R-:W-:Y:S02]  /*f150*/  USHF.R.S32.HI UR20, URZ, 0x7, UR11 ;  /* 0x000000073f147899 */ /* 0x000fe4000801140b */
[----:B------:R-:W-:Y:S02]  /*f160*/  UIMAD.WIDE.U32 UR22, UR8, UR7, URZ ;  /* 0x00000007081672a5 */ /* 0x000fe4000f8e003f */
[----:B------:R-:W-:-:S02]  /*f170*/  UIMAD UR18, UR9, UR7, URZ ;  /* 0x00000007091272a4 */ /* 0x000fc4000f8e023f */
[----:B------:R-:W-:Y:S01]  /*f180*/  ULOP3.LUT UR26, UR13, 0x2, URZ, 0xfc, !UPT ;  /* 0x000000020d1a7892 */ /* 0x000fe2000f8efc3f */
[C---:B0-----:R-:W-:Y:S01]  /*f190*/  LOP3.LUT P4, RZ, R2.reuse, 0x7f, RZ, 0xc0, !PT ;  /* 0x0000007f02ff7812 */ /* 0x041fe2000788c0ff */
[----:B------:R-:W-:Y:S01]  /*f1a0*/  UIADD3 UR18, UR23, UR18, URZ ;  /* 0x0000001217127290 */ /* 0x000fe2000fffe03f */
[----:B------:R-:W-:Y:S01]  /*f1b0*/  LOP3.LUT P0, RZ, R2, 0x1f, RZ, 0xc0, !PT ;  /* 0x0000001f02ff7812 */ /* 0x000fe2000780c0ff */
[----:B------:R-:W-:Y:S01]  /*f1c0*/  UIADD3 UR27, UR20, 0x1, URZ ;  /* 0x00000001141b7890 */ /* 0x000fe2000fffe03f */
[----:B------:R-:W-:Y:S02]  /*f1d0*/  ULDC.64 UR24, c[0x0][0x198] ;  /* 0x0000660000187ab9 */ /* 0x000fe40000000a00 */
[----:B------:R-:W-:-:S13]  /*f1e0*/  PLOP3.LUT P0, PT, P0, P4, PT, 0x8a, 0x0 ;  /* 0x000000000000781c */ /* 0x000fda0000709172 */
.L_x_309:
[----:B------:R-:W-:-:S03]  /*f1f0*/  UMOV UR7, 0xffffffff ;  /* 0xffffffff00077882 */ /* 0x000fc60000000000 */
[----:B------:R-:W-:Y:S05]  /*f200*/  BRA.DIV UR7, `(.L_x_298) ;  /* 0x0000000e07cc7947 */ /* 0x000fea000b800000 */
[----:B------:R-:W-:-:S13]  /*f210*/  ELECT P1, URZ, PT ;  /* 0x00000000003f782f */ /* 0x000fda0003820000 */
.L_x_320:
[----:B------:R-:W0:Y:S01]  /*f220*/  LDC R2, c[0x0][0x28c] ;  /* 0x0000a300ff027b82 */ /* 0x000e220000000800 */
[----:B------:R-:W-:Y:S01]  /*f230*/  BSSY B1, `(.L_x_299) ;  /* 0x0000038000017945 */ /* 0x000fe20003800000 */
[----:B0-----:R-:W-:-:S13]  /*f240*/  ISETP.LT.OR P1, PT, R2, 0x1, !P1 ;  /* 0x000000010200780c */ /* 0x001fda0004f21670 */
[----:B------:R-:W-:Y:S05]  /*f250*/  @P1 BRA `(.L_x_300) ;  /* 0x0000000000d41947 */ /* 0x000fea0003800000 */
[----:B------:R-:W-:Y:S02]  /*f260*/  IMAD.SHL.U32 R6, R6, 0x100, RZ ;  /* 0x0000010006067824 */ /* 0x000fe400078e00ff */
[----:B------:R-:W-:Y:S02]  /*f270*/  IMAD.SHL.U32 R7, R5, 0x80, RZ ;  /* 0x0000008005077824 */ /* 0x000fe400078e00ff */
[----:B------:R-:W-:Y:S02]  /*f280*/  IMAD.MOV.U32 R12, RZ, RZ, RZ ;  /* 0x000000ffff0c7224 */ /* 0x000fe400078e00ff */
[----:B------:R-:W-:Y:S02]  /*f290*/  IMAD.U32 R14, RZ, RZ, UR27 ;  /* 0x0000001bff0e7e24 */ /* 0x000fe4000f8e00ff */
[----:B------:R-:W-:Y:S02]  /*f2a0*/  IMAD.MOV.U32 R2, RZ, RZ, R0 ;  /* 0x000000ffff027224 */ /* 0x000fe400078e0000 */
[----:B------:R-:W-:-:S07]  /*f2b0*/  IMAD.MOV.U32 R3, RZ, RZ, R8 ;  /* 0x000000ffff037224 */ /* 0x000fce00078e0008 */
.L_x_304:
[----:B------:R-:W0:Y:S01]  /*f2c0*/  S2R R5, SR_CgaCtaId ;  /* 0x0000000000057919 */ /* 0x000e220000008800 */
[----:B------:R-:W-:-:S04]  /*f2d0*/  MOV R4, 0x400 ;  /* 0x0000040000047802 */ /* 0x000fc80000000f00 */
[----:B0-----:R-:W-:Y:S02]  /*f2e0*/  LEA R10, R5, R4, 0x18 ;  /* 0x00000004050a7211 */ /* 0x001fe400078ec0ff */
[----:B------:R-:W-:Y:S01]  /*f2f0*/  SHF.L.U32 R4, R2, 0x1f, RZ ;  /* 0x0000001f02047819 */ /* 0x000fe200000006ff */
[----:B------:R-:W0:Y:S02]  /*f300*/  @!P4 LDC R5, c[0x0][0x500] ;  /* 0x00014000ff05cb82 */ /* 0x000e240000000800 */
[----:B------:R-:W-:-:S04]  /*f310*/  IMAD R13, R3, 0x8, R10 ;  /* 0x00000008030d7824 */ /* 0x000fc800078e020a */
[----:B------:R-:W1:Y:S02]  /*f320*/  SYNCS.PHASECHK.TRANS64.TRYWAIT P1, [R13+URZ+0x20], R4 ;  /* 0x000020040d0075a7 */ /* 0x000e64000802017f */
[----:B-1----:R-:W-:Y:S05]  /*f330*/  @!P1 BRA `(.L_x_301) ;  /* 0x0000000c00a09947 */ /* 0x002fea0003800000 */
.L_x_321:
[----:B------:R-:W-:Y:S01]  /*f340*/  UPRMT UR7, UR26, 0x9910, URZ ;  /* 0x000099101a077896 */ /* 0x000fe2000800003f */
[----:B0-----:R0:W-:Y:S03]  /*f350*/  @!P4 SYNCS.ARRIVE.TRANS64 RZ, [R13+URZ], R5 ;  /* 0x000000050dffc9a7 */ /* 0x0011e6000800003f */
[----:B------:R-:W-:-:S06]  /*f360*/  UISETP.NE.AND UP0, UPT, UR7, 0x2, UPT ;  /* 0x000000020700788c */ /* 0x000fcc000bf05270 */
[----:B------:R-:W-:-:S13]  /*f370*/  PLOP3.LUT P1, PT, PT, PT, UP0, 0x80, 0x0 ;  /* 0x000000000000781c */ /* 0x000fda0003f2f008 */
[----:B0-----:R-:W-:Y:S05]  /*f380*/  @P1 BRA `(.L_x_302) ;  /* 0x0000000000041947 */ /* 0x001fea0003800000 */
[----:B------:R-:W-:Y:S01]  /*f390*/  BPT.TRAP 0x1 ;  /* 0x000000040000795c */ /* 0x000fe20000300000 */
.L_x_302:
[----:B------:R-:W-:Y:S05]  /*f3a0*/  @P0 BRA `(.L_x_303) ;  /* 0x0000000000040947 */ /* 0x000fea0003800000 */
[----:B------:R-:W-:Y:S01]  /*f3b0*/  BPT.TRAP 0x1 ;  /* 0x000000040000795c */ /* 0x000fe20000300000 */
.L_x_303:
[--C-:B-1----:R-:W-:Y:S01]  /*f3c0*/  IMAD R4, R3, 0x4000, R10.reuse ;  /* 0x0000400003047824 */ /* 0x102fe200078e020a */
[----:B------:R-:W-:Y:S01]  /*f3d0*/  R2UR UR9, R13 ;  /* 0x000000000d0972ca */ /* 0x000fe200000e0000 */
[----:B------:R-:W-:Y:S01]  /*f3e0*/  IMAD R10, R3, 0x8000, R10 ;  /* 0x00008000030a7824 */ /* 0x000fe200078e020a */
[----:B------:R-:W-:Y:S01]  /*f3f0*/  UIADD3 UR14, UP0, UR24, 0xf0, URZ ;  /* 0x000000f0180e7890 */ /* 0x000fe2000ff1e03f */
[----:B------:R-:W-:Y:S01]  /*f400*/  VIADD R14, R14, 0xffffffff ;  /* 0xffffffff0e0e7836 */ /* 0x000fe20000000000 */
[----:B------:R-:W-:Y:S01]  /*f410*/  R2UR UR7, R4 ;  /* 0x00000000040772ca */ /* 0x000fe200000e0000 */
[----:B------:R-:W-:Y:S01]  /*f420*/  UIADD3 UR28, UP1, UR24, 0x1f0, URZ ;  /* 0x000001f0181c7890 */ /* 0x000fe2000ff3e03f */
[----:B------:R-:W-:Y:S01]  /*f430*/  R2UR UR8, R10 ;  /* 0x000000000a0872ca */ /* 0x000fe200000e0000 */
[----:B------:R-:W-:Y:S01]  /*f440*/  UIADD3.X UR15, URZ, UR25, URZ, UP0, !UPT ;  /* 0x000000193f0f7290 */ /* 0x000fe200087fe43f */
[----:B------:R-:W-:Y:S01]  /*f450*/  R2UR UR11, R7 ;  /* 0x00000000070b72ca */ /* 0x000fe200000e0000 */
[----:B------:R-:W-:Y:S01]  /*f460*/  VIADD R3, R3, 0x1 ;  /* 0x0000000103037836 */ /* 0x000fe20000000000 */
[----:B------:R-:W-:Y:S01]  /*f470*/  R2UR UR10, R12 ;  /* 0x000000000c0a72ca */ /* 0x000fe200000e0000 */
[----:B------:R-:W-:Y:S01]  /*f480*/  UIADD3.X UR29, URZ, UR25, URZ, UP1, !UPT ;  /* 0x000000193f1d7290 */ /* 0x000fe20008ffe43f */
[----:B------:R-:W-:Y:S01]  /*f490*/  R2UR UR12, R11 ;  /* 0x000000000b0c72ca */ /* 0x000fe200000e0000 */
[----:B------:R-:W-:Y:S01]  /*f4a0*/  UMOV UR16, 0x0 ;  /* 0x0000000000107882 */ /* 0x000fe20000000000 */
[----:B------:R-:W-:Y:S01]  /*f4b0*/  R2UR UR21, R6 ;  /* 0x00000000061572ca */ /* 0x000fe200000e0000 */
[----:B------:R-:W-:Y:S01]  /*f4c0*/  UMOV UR17, 0x10000000 ;  /* 0x1000000000117882 */ /* 0x000fe20000000000 */
[----:B------:R-:W-:Y:S01]  /*f4d0*/  ISETP.GT.AND P2, PT, R14, 0x1, PT ;  /* 0x000000010e00780c */ /* 0x000fe20003f44270 */
[----:B------:R-:W-:Y:S01]  /*f4e0*/  UIADD3 UR7, UR7, 0x100, URZ ;  /* 0x0000010007077890 */ /* 0x000fe2000fffe03f */
[----:B------:R-:W-:Y:S01]  /*f4f0*/  ISETP.NE.AND P1, PT, R3, 0x4, PT ;  /* 0x000000040300780c */ /* 0x000fe20003f25270 */
[----:B------:R-:W-:Y:S01]  /*f500*/  UIADD3 UR19, UR8, 0x10100, URZ ;  /* 0x0001010008137890 */ /* 0x000fe2000fffe03f */
[----:B------:R-:W-:-:S02]  /*f510*/  VIADD R12, R12, 0x80 ;  /* 0x000000800c0c7836 */ /* 0x000fc40000000000 */
[----:B------:R-:W-:Y:S02]  /*f520*/  SEL R5, RZ, 0x1, P1 ;  /* 0x00000001ff057807 */ /* 0x000fe40000800000 */
[----:B------:R-:W-:Y:S01]  /*f530*/  UMOV UR8, UR7 ;  /* 0x0000000700087c82 */ /* 0x000fe20008000000 */
[----:B------:R-:W-:Y:S01]  /*f540*/  SEL R3, R3, RZ, P1 ;  /* 0x000000ff03037207 */ /* 0x000fe20000800000 */
[----:B------:R0:W-:Y:S01]  /*f550*/  UTMALDG.3D [UR8], [UR14], desc[UR16] ;  /* 0x000010080e0075b4 */ /* 0x0001e20008011000 */
[----:B------:R-:W-:Y:S01]  /*f560*/  LOP3.LUT R2, R2, R5, RZ, 0x3c, !PT ;  /* 0x0000000502027212 */ /* 0x000fe200078e3cff */
[----:B0-----:R-:W-:Y:S01]  /*f570*/  UMOV UR8, UR19 ;  /* 0x0000001300087c82 */ /* 0x001fe20008000000 */
[----:B------:R-:W-:Y:S02]  /*f580*/  UMOV UR11, UR21 ;  /* 0x00000015000b7c82 */ /* 0x000fe40008000000 */
[----:B------:R0:W-:Y:S02]  /*f590*/  UTMALDG.3D [UR8], [UR28], desc[UR16] ;  /* 0x000010081c0075b4 */ /* 0x0001e40008011000 */
[----:B0-----:R-:W-:Y:S05]  /*f5a0*/  @P2 BRA `(.L_x_304) ;  /* 0xfffffffc00442947 */ /* 0x001fea000383ffff */
.L_x_300:
[----:B------:R-:W-:Y:S05]  /*f5b0*/  BSYNC B1 ;  /* 0x0000000000017941 */ /* 0x000fea0003800000 */
.L_x_299:
[----:B------:R-:W2:Y:S01]  /*f5c0*/  LDL.LU R15, [R1+0x70] ;  /* 0x00007000010f7983 */ /* 0x000ea20000300800 */
[----:B------:R-:W-:Y:S01]  /*f5d0*/  LOP3.LUT P5, RZ, R9, 0xff, RZ, 0xc0, !PT ;  /* 0x000000ff09ff7812 */ /* 0x000fe200078ac0ff */
[----:B------:R-:W-:Y:S01]  /*f5e0*/  VIADD R8, R8, UR20 ;  /* 0x0000001408087c36 */ /* 0x000fe20008000000 */
[----:B------:R-:W-:Y:S01]  /*f5f0*/  ULDC.64 UR8, c[0x0][0x650] ;  /* 0x0001940000087ab9 */ /* 0x000fe20000000a00 */
[----:B------:R-:W3:Y:S01]  /*f600*/  LDL.LU R13, [R1+0x74] ;  /* 0x00007400010d7983 */ /* 0x000ee20000300800 */
[----:B------:R-:W-:Y:S01]  /*f610*/  IMAD.U32 R5, RZ, RZ, UR20 ;  /* 0x00000014ff057e24 */ /* 0x000fe2000f8e00ff */
[----:B------:R-:W-:Y:S01]  /*f620*/  BSSY B1, `(.L_x_305) ;  /* 0x000006f000017945 */ /* 0x000fe20003800000 */
[----:B------:R-:W-:Y:S01]  /*f630*/  ISETP.GT.U32.AND P1, PT, R8, 0x3, PT ;  /* 0x000000030800780c */ /* 0x000fe20003f24070 */
[----:B------:R-:W-:Y:S01]  /*f640*/  IMAD.MOV.U32 R6, RZ, RZ, -0x1 ;  /* 0xffffffffff067424 */ /* 0x000fe200078e00ff */
[----:B------:R-:W-:Y:S01]  /*f650*/  SHF.R.U32.HI R2, RZ, 0x2, R8 ;  /* 0x00000002ff027819 */ /* 0x000fe20000011608 */
[----:B------:R-:W-:Y:S01]  /*f660*/  IMAD.MOV.U32 R11, RZ, RZ, -0x1 ;  /* 0xffffffffff0b7424 */ /* 0x000fe200078e00ff */
[----:B------:R-:W-:Y:S01]  /*f670*/  ISETP.LT.U32.AND P1, PT, R5, 0x4, P1 ;  /* 0x000000040500780c */ /* 0x000fe20000f21070 */
[----:B------:R-:W-:Y:S01]  /*f680*/  IMAD.MOV.U32 R5, RZ, RZ, -0x1 ;  /* 0xffffffffff057424 */ /* 0x000fe200078e00ff */
[----:B------:R-:W-:Y:S01]  /*f690*/  LOP3.LUT R2, R2, 0x1, RZ, 0xc0, !PT ;  /* 0x0000000102027812 */ /* 0x000fe200078ec0ff */
[----:B------:R-:W0:Y:S01]  /*f6a0*/  @P5 S2R R4, SR_CgaCtaId ;  /* 0x0000000000045919 */ /* 0x000e220000008800 */
[----:B------:R-:W-:-:S02]  /*f6b0*/  @P5 MOV R3, 0x400 ;  /* 0x0000040000035802 */ /* 0x000fc40000000f00 */
[----:B------:R-:W-:Y:S01]  /*f6c0*/  ISETP.NE.U32.AND P2, PT, R2, 0x1, PT ;  /* 0x000000010200780c */ /* 0x000fe20003f45070 */
[----:B------:R-:W-:Y:S01]  /*f6d0*/  IMAD.U32 R2, RZ, RZ, UR20 ;  /* 0x00000014ff027e24 */ /* 0x000fe2000f8e00ff */
[----:B------:R-:W-:Y:S02]  /*f6e0*/  LOP3.LUT R8, R8, 0x3, RZ, 0xc0, !PT ;  /* 0x0000000308087812 */ /* 0x000fe400078ec0ff */
[----:B------:R-:W-:Y:S02]  /*f6f0*/  PRMT R9, RZ, 0x7610, R9 ;  /* 0x00007610ff097816 */ /* 0x000fe40000000009 */
[----:B------:R-:W-:-:S04]  /*f700*/  ISETP.GT.U32.AND P2, PT, R2, 0x3, !P2 ;  /* 0x000000030200780c */ /* 0x000fc80005744070 */
[----:B------:R-:W-:Y:S02]  /*f710*/  SEL R2, RZ, 0x1, !P2 ;  /* 0x00000001ff027807 */ /* 0x000fe40005000000 */
[----:B0-----:R-:W-:-:S04]  /*f720*/  @P5 LEA R3, R4, R3, 0x18 ;  /* 0x0000000304035211 */ /* 0x001fc800078ec0ff */
[----:B------:R0:W-:Y:S02]  /*f730*/  @P5 SYNCS.ARRIVE.TRANS64.A1T0 RZ, [R3+URZ+0x58], RZ ;  /* 0x000058ff03ff59a7 */ /* 0x0001e4000810003f */
[----:B0-----:R-:W-:-:S04]  /*f740*/  SEL R3, RZ, 0x1, !P1 ;  /* 0x00000001ff037807 */ /* 0x001fc80004800000 */
[----:B------:R-:W-:Y:S02]  /*f750*/  LOP3.LUT R0, R2, R0, R3, 0x96, !PT ;  /* 0x0000000002007212 */ /* 0x000fe400078e9603 */
[----:B------:R-:W-:Y:S02]  /*f760*/  PRMT R2, RZ, 0x7610, R2 ;  /* 0x00007610ff027816 */ /* 0x000fe40000000002 */
[----:B---3--:R-:W-:-:S04]  /*f770*/  IADD3 R13, P5, R13, UR22, RZ ;  /* 0x000000160d0d7c10 */ /* 0x008fc8000ffbe0ff */
[----:B--2---:R-:W-:Y:S01]  /*f780*/  IADD3.X R15, R15, UR18, RZ, P5, !PT ;  /* 0x000000120f0f7c10 */ /* 0x004fe2000affe4ff */
[----:B------:R0:W-:Y:S01]  /*f790*/  STL [R1+0x74], R13 ;  /* 0x0000740d01007387 */ /* 0x0001e20000100800 */
[----:B------:R-:W-:-:S03]  /*f7a0*/  ISETP.GE.U32.AND P5, PT, R13, UR8, PT ;  /* 0x000000080d007c0c */ /* 0x000fc6000bfa6070 */
[----:B------:R0:W-:Y:S01]  /*f7b0*/  STL [R1+0x70], R15 ;  /* 0x0000700f01007387 */ /* 0x0001e20000100800 */
[----:B------:R-:W-:-:S13]  /*f7c0*/  ISETP.GE.U32.AND.EX P1, PT, R15, UR9, PT, P5 ;  /* 0x000000090f007c0c */ /* 0x000fda000bf26150 */
[----:B0-----:R-:W-:Y:S05]  /*f7d0*/  @P1 BRA `(.L_x_306) ;  /* 0x00000004004c1947 */ /* 0x001fea0003800000 */
[----:B------:R-:W-:Y:S01]  /*f7e0*/  ULDC.64 UR8, c[0x0][0x628] ;  /* 0x00018a0000087ab9 */ /* 0x000fe20000000a00 */
[----:B------:R-:W0:Y:S01]  /*f7f0*/  S2R R12, SR_CTAID.X ;  /* 0x00000000000c7919 */ /* 0x000e220000002500 */
[----:B------:R-:W-:Y:S01]  /*f800*/  ISETP.NE.U32.AND P1, PT, RZ, UR8, PT ;  /* 0x00000008ff007c0c */ /* 0x000fe2000bf25070 */
[----:B------:R-:W-:Y:S01]  /*f810*/  ULDC UR10, c[0x0][0x630] ;  /* 0x00018c00000a7ab9 */ /* 0x000fe20000000800 */
[----:B------:R-:W-:Y:S01]  /*f820*/  IMAD.MOV.U32 R2, RZ, RZ, R13 ;  /* 0x000000ffff027224 */ /* 0x000fe200078e000d */
[----:B------:R-:W1:Y:S01]  /*f830*/  S2R R10, SR_CTAID.Y ;  /* 0x00000000000a7919 */ /* 0x000e620000002600 */
[----:B------:R-:W-:Y:S01]  /*f840*/  ISETP.NE.AND.EX P1, PT, RZ, UR9, PT, P1 ;  /* 0x00000009ff007c0c */ /* 0x000fe2000bf25310 */
[----:B------:R-:W-:-:S12]  /*f850*/  IMAD.MOV.U32 R3, RZ, RZ, R15 ;  /* 0x000000ffff037224 */ /* 0x000fd800078e000f */
[----:B------:R-:W-:Y:S05]  /*f860*/  @!P1 BRA `(.L_x_307) ;  /* 0x0000000000289947 */ /* 0x000fea0003800000 */
[----:B------:R-:W-:Y:S02]  /*f870*/  ULDC UR7, c[0x0][0x634] ;  /* 0x00018d0000077ab9 */ /* 0x000fe40000000800 */
[----:B------:R-:W-:-:S05]  /*f880*/  IADD3 R7, P1, R13, UR7, RZ ;  /* 0x000000070d077c10 */ /* 0x000fca000ff3e0ff */
[----:B------:R-:W-:-:S04]  /*f890*/  IMAD.X R11, RZ, RZ, R15, P1 ;  /* 0x000000ffff0b7224 */ /* 0x000fc800008e060f */
[----:B------:R-:W-:-:S04]  /*f8a0*/  IMAD.WIDE.U32 R4, R11, UR8, RZ ;  /* 0x000000080b047c25 */ /* 0x000fc8000f8e00ff */
[----:B------:R-:W-:-:S04]  /*f8b0*/  IMAD.WIDE.U32 R4, P1, R7, UR9, R4 ;  /* 0x0000000907047c25 */ /* 0x000fc8000f820004 */
[----:B------:R-:W-:-:S04]  /*f8c0*/  IMAD.WIDE.U32 R6, R7, UR8, RZ ;  /* 0x0000000807067c25 */ /* 0x000fc8000f8e00ff */
[----:B------:R-:W-:Y:S01]  /*f8d0*/  IMAD.X R3, RZ, RZ, RZ, P1 ;  /* 0x000000ffff037224 */ /* 0x000fe200008e06ff */
[----:B------:R-:W-:Y:S01]  /*f8e0*/  IADD3 RZ, P1, R7, R4, RZ ;  /* 0x0000000407ff7210 */ /* 0x000fe20007f3e0ff */
[----:B------:R-:W-:-:S04]  /*f8f0*/  IMAD.MOV.U32 R2, RZ, RZ, R5 ;  /* 0x000000ffff027224 */ /* 0x000fc800078e0005 */
[----:B------:R-:W-:-:S08]  /*f900*/  IMAD.WIDE.U32.X R2, R11, UR9, R2, P1 ;  /* 0x000000090b027c25 */ /* 0x000fd000088e0402 */
.L_x_307:
[--C-:B------:R-:W-:Y:S01]  /*f910*/  SHF.R.U64 R11, R2, UR10, R3.reuse ;  /* 0x0000000a020b7c19 */ /* 0x100fe20008001203 */
[----:B------:R-:W-:Y:S01]  /*f920*/  ULDC.64 UR8, c[0x0][0x620] ;  /* 0x0001880000087ab9 */ /* 0x000fe20000000a00 */
[----:B------:R-:W-:Y:S01]  /*f930*/  SHF.R.U32.HI R2, RZ, UR10, R3 ;  /* 0x0000000aff027c19 */ /* 0x000fe20008011603 */
[----:B------:R-:W-:Y:S01]  /*f940*/  IMAD.MOV.U32 R3, RZ, RZ, R15 ;  /* 0x000000ffff037224 */ /* 0x000fe200078e000f */
[----:B------:R-:W-:Y:S01]  /*f950*/  IADD3 R5, P1, RZ, -R11, RZ ;  /* 0x8000000bff057210 */ /* 0x000fe20007f3e0ff */
[----:B------:R-:W-:Y:S01]  /*f960*/  ULDC UR7, c[0x0][0x150] ;  /* 0x0000540000077ab9 */ /* 0x000fe20000000800 */
[----:B0-----:R-:W-:Y:S01]  /*f970*/  I2FP.F32.U32 R6, R12 ;  /* 0x0000000c00067245 */ /* 0x001fe20000201000 */
[----:B------:R-:W0:Y:S01]  /*f980*/  LDC R7, c[0x0][0x144] ;  /* 0x00005100ff077b82 */ /* 0x000e220000000800 */
[----:B------:R-:W-:Y:S01]  /*f990*/  ULDC.64 UR10, c[0x0][0x640] ;  /* 0x00019000000a7ab9 */ /* 0x000fe20000000a00 */
[----:B------:R-:W-:Y:S01]  /*f9a0*/  IMAD.X R2, RZ, RZ, ~R2, P1 ;  /* 0x000000ffff027224 */ /* 0x000fe200008e0e02 */
[----:B------:R-:W-:Y:S01]  /*f9b0*/  ISETP.NE.U32.AND P1, PT, RZ, UR10, PT ;  /* 0x0000000aff007c0c */ /* 0x000fe2000bf25070 */
[----:B------:R-:W-:Y:S01]  /*f9c0*/  FMUL R6, R6, UR7 ;  /* 0x0000000706067c20 */ /* 0x000fe20008400000 */
[----:B------:R-:W-:Y:S01]  /*f9d0*/  ULDC UR7, c[0x0][0x618] ;  /* 0x0001860000077ab9 */ /* 0x000fe20000000800 */
[----:B------:R-:W-:Y:S01]  /*f9e0*/  IMAD R4, R2, UR8, RZ ;  /* 0x0000000802047c24 */ /* 0x000fe2000f8e02ff */
[----:B------:R-:W-:Y:S01]  /*f9f0*/  ISETP.NE.AND.EX P1, PT, RZ, UR11, PT, P1 ;  /* 0x0000000bff007c0c */ /* 0x000fe2000bf25310 */
[----:B------:R-:W-:Y:S01]  /*fa00*/  IMAD.MOV.U32 R2, RZ, RZ, R13 ;  /* 0x000000ffff027224 */ /* 0x000fe200078e000d */
[----:B------:R-:W2:Y:S01]  /*fa10*/  LDC R15, c[0x0][0x148] ;  /* 0x00005200ff0f7b82 */ /* 0x000ea20000000800 */
[----:B------:R-:W3:Y:S02]  /*fa20*/  F2I.U32.TRUNC.NTZ R6, R6 ;  /* 0x0000000600067305 */ /* 0x000ee4000020f000 */
[----:B------:R-:W-:Y:S01]  /*fa30*/  IMAD.WIDE.U32 R2, R5, UR8, R2 ;  /* 0x0000000805027c25 */ /* 0x000fe2000f8e0002 */
[----:B------:R-:W-:-:S03]  /*fa40*/  ULDC UR8, c[0x0][0x154] ;  /* 0x0000550000087ab9 */ /* 0x000fc60000000800 */
[----:B------:R-:W-:Y:S01]  /*fa50*/  IMAD R5, R5, UR9, R4 ;  /* 0x0000000905057c24 */ /* 0x000fe2000f8e0204 */
[----:B------:R-:W-:-:S03]  /*fa60*/  ULDC UR9, c[0x0][0x608] ;  /* 0x0001820000097ab9 */ /* 0x000fc60000000800 */
[----:B------:R-:W-:-:S05]  /*fa70*/  IMAD.IADD R3, R3, 0x1, R5 ;  /* 0x0000000103037824 */ /* 0x000fca00078e0205 */
[----:B------:R-:W-:Y:S01]  /*fa80*/  SHF.R.U64 R13, R2, UR7, R3 ;  /* 0x00000007020d7c19 */ /* 0x000fe20008001203 */
[----:B---3--:R-:W-:Y:S01]  /*fa90*/  IMAD.MOV R6, RZ, RZ, -R6 ;  /* 0x000000ffff067224 */ /* 0x008fe200078e0a06 */
[----:B-1----:R-:W-:-:S03]  /*faa0*/  I2FP.F32.U32 R2, R10 ;  /* 0x0000000a00027245 */ /* 0x002fc60000201000 */
[----:B0-----:R-:W-:Y:S02]  /*fab0*/  IMAD R19, R7, R6, R12 ;  /* 0x0000000607137224 */ /* 0x001fe400078e020c */
[----:B------:R-:W-:Y:S01]  /*fac0*/  FMUL R4, R2, UR8 ;  /* 0x0000000802047c20 */ /* 0x000fe20008400000 */
[----:B------:R-:W-:Y:S01]  /*fad0*/  SHF.R.U32.HI R2, RZ, UR7, R3 ;  /* 0x00000007ff027c19 */ /* 0x000fe20008011603 */
[----:B------:R-:W-:Y:S02]  /*fae0*/  ULDC UR7, c[0x0][0x658] ;  /* 0x0001960000077ab9 */ /* 0x000fe40000000800 */
[----:B------:R0:W1:Y:S01]  /*faf0*/  F2I.U32.TRUNC.NTZ R18, R4 ;  /* 0x0000000400127305 */ /* 0x000062000020f000 */
[--C-:B------:R-:W-:Y:S02]  /*fb00*/  SHF.R.U64 R16, R13, UR9, R2.reuse ;  /* 0x000000090d107c19 */ /* 0x100fe40008001202 */
[----:B------:R-:W-:-:S04]  /*fb10*/  SHF.R.U32.HI R3, RZ, UR9, R2 ;  /* 0x00000009ff037c19 */ /* 0x000fc80008011602 */
[--C-:B------:R-:W-:Y:S02]  /*fb20*/  SHF.R.U64 R14, R16, UR7, R3.reuse ;  /* 0x00000007100e7c19 */ /* 0x100fe40008001203 */
[----:B------:R-:W-:-:S03]  /*fb30*/  SHF.R.U32.HI R3, RZ, UR7, R3 ;  /* 0x00000007ff037c19 */ /* 0x000fc60008011603 */
[----:B------:R-:W-:Y:S01]  /*fb40*/  IMAD.MOV.U32 R2, RZ, RZ, R14 ;  /* 0x000000ffff027224 */ /* 0x000fe200078e000e */
[----:B0-2---:R-:W-:Y:S06]  /*fb50*/  @!P1 BRA `(.L_x_308) ;  /* 0x0000000000289947 */ /* 0x005fec0003800000 */
        /* <DEDUP_REMOVED lines=10> */
.L_x_308:
[----:B------:R-:W-:Y:S01]  /*fc00*/  ULDC UR7, c[0x0][0x648] ;  /* 0x0001920000077ab9 */ /* 0x000fe20000000800 */
[----:B-1----:R-:W-:Y:S01]  /*fc10*/  IMAD.MOV R18, RZ, RZ, -R18 ;  /* 0x000000ffff127224 */ /* 0x002fe200078e0a12 */
[----:B------:R-:W-:Y:S01]  /*fc20*/  SHF.R.U64 R3, R2, UR7, R3 ;  /* 0x0000000702037c19 */ /* 0x000fe20008001203 */
[----:B------:R-:W-:Y:S01]  /*fc30*/  ULDC UR7, c[0x0][0x638] ;  /* 0x00018e0000077ab9 */ /* 0x000fe20000000800 */
[----:B------:R-:W-:Y:S01]  /*fc40*/  LOP3.LUT R2, R16, UR6, RZ, 0xc0, !PT ;  /* 0x0000000610027c12 */ /* 0x000fe2000f8ec0ff */
[----:B------:R-:W-:Y:S01]  /*fc50*/  @P3 IMAD R19, R15, R18, R10 ;  /* 0x000000120f133224 */ /* 0x000fe200078e020a */
[----:B------:R-:W-:Y:S01]  /*fc60*/  LOP3.LUT R13, R13, UR4, RZ, 0xc0, !PT ;  /* 0x000000040d0d7c12 */ /* 0x000fe2000f8ec0ff */
[----:B------:R-:W-:Y:S01]  /*fc70*/  IMAD.MOV R5, RZ, RZ, -R3 ;  /* 0x000000ffff057224 */ /* 0x000fe200078e0a03 */
[----:B------:R-:W-:Y:S01]  /*fc80*/  ULDC UR8, c[0x0][0x610] ;  /* 0x0001840000087ab9 */ /* 0x000fe20000000800 */
[----:B------:R-:W-:Y:S02]  /*fc90*/  IMAD R2, R3, UR5, R2 ;  /* 0x0000000503027c24 */ /* 0x000fe4000f8e0202 */
[----:B------:R-:W-:Y:S01]  /*fca0*/  IMAD R14, R5, UR7, R14 ;  /* 0x00000007050e7c24 */ /* 0x000fe2000f8e020e */
[----:B------:R-:W-:Y:S01]  /*fcb0*/  ULDC UR7, c[0x0][0x600] ;  /* 0x0001800000077ab9 */ /* 0x000fe20000000800 */
[----:B------:R-:W-:-:S02]  /*fcc0*/  IMAD R5, R2, UR8, R19 ;  /* 0x0000000802057c24 */ /* 0x000fc4000f8e0213 */
[----:B------:R-:W-:Y:S02]  /*fcd0*/  IMAD R14, R14, UR7, R13 ;  /* 0x000000070e0e7c24 */ /* 0x000fe4000f8e020d */
[----:B------:R-:W-:-:S03]  /*fce0*/  IMAD.MOV.U32 R2, RZ, RZ, 0x1 ;  /* 0x00000001ff027424 */ /* 0x000fc600078e00ff */
[----:B------:R-:W-:Y:S02]  /*fcf0*/  SEL R6, R14, R5, !P3 ;  /* 0x000000050e067207 */ /* 0x000fe40005800000 */
[----:B------:R-:W-:-:S07]  /*fd00*/  SEL R5, R5, R14, !P3 ;  /* 0x0000000e05057207 */ /* 0x000fce0005800000 */
.L_x_306:
[----:B------:R-:W-:Y:S05]  /*fd10*/  BSYNC B1 ;  /* 0x0000000000017941 */ /* 0x000fea0003800000 */
.L_x_305:
[----:B------:R-:W-:-:S13]  /*fd20*/  LOP3.LUT P1, RZ, R2, 0xff, RZ, 0xc0, !PT ;  /* 0x000000ff02ff7812 */ /* 0x000fda000782c0ff */
[----:B------:R-:W-:Y:S05]  /*fd30*/  @P1 BRA `(.L_x_309) ;  /* 0xfffffff4002c1947 */ /* 0x000fea000383ffff */
[----:B------:R-:W-:Y:S05]  /*fd40*/  BSYNC B0 ;  /* 0x0000000000007941 */ /* 0x000fea0003800000 */
.L_x_297:
[----:B------:R-:W-:-:S03]  /*fd50*/  UMOV UR7, 0xffffffff ;  /* 0xffffffff00077882 */ /* 0x000fc60000000000 */
[----:B------:R-:W-:Y:S05]  /*fd60*/  BRA.DIV UR7, `(.L_x_310) ;  /* 0x0000000607287947 */ /* 0x000fea000b800000 */
[----:B------:R-:W-:-:S13]  /*fd70*/  ELECT P0, URZ, PT ;  /* 0x00000000003f782f */ /* 0x000fda0003800000 */
.L_x_324:
[----:B------:R-:W-:Y:S04]  /*fd80*/  BSSY B0, `(.L_x_311) ;  /* 0x000002c000007945 */ /* 0x000fe80003800000 */
[----:B------:R-:W-:Y:S05]  /*fd90*/  @!P0 BRA `(.L_x_312) ;  /* 0x0000000000a88947 */ /* 0x000fea0003800000 */
[----:B------:R-:W-:-:S04]  /*fda0*/  ULOP3.LUT UR7, UR13, 0x2, URZ, 0xfc, !UPT ;  /* 0x000000020d077892 */ /* 0x000fc8000f8efc3f */
[----:B------:R-:W-:-:S06]  /*fdb0*/  UISETP.NE.AND UP0, UPT, UR7, 0x3, UPT ;  /* 0x000000030700788c */ /* 0x000fcc000bf05270 */
[----:B------:R-:W-:-:S13]  /*fdc0*/  PLOP3.LUT P0, PT, PT, PT, UP0, 0x80, 0x0 ;  /* 0x000000000000781c */ /* 0x000fda0003f0f008 */
[----:B------:R-:W-:Y:S05]  /*fdd0*/  @!P0 BRA `(.L_x_313) ;  /* 0x0000000000048947 */ /* 0x000fea0003800000 */
[----:B------:R-:W-:Y:S01]  /*fde0*/  BPT.TRAP 0x1 ;  /* 0x000000040000795c */ /* 0x000fe20000300000 */
.L_x_313:
[----:B------:R-:W0:Y:S01]  /*fdf0*/  S2R R3, SR_CgaCtaId ;  /* 0x0000000000037919 */ /* 0x000e220000008800 */
[----:B------:R-:W-:-:S04]  /*fe00*/  MOV R2, 0x400 ;  /* 0x0000040000027802 */ /* 0x000fc80000000f00 */
[----:B0-----:R-:W-:Y:S02]  /*fe10*/  LEA R3, R3, R2, 0x18 ;  /* 0x0000000203037211 */ /* 0x001fe400078ec0ff */
[----:B------:R-:W-:-:S03]  /*fe20*/  SHF.L.U32 R2, R0, 0x1f, RZ ;  /* 0x0000001f00027819 */ /* 0x000fc600000006ff */
[----:B------:R-:W-:-:S04]  /*fe30*/  VIADD R3, R3, 0x20 ;  /* 0x0000002003037836 */ /* 0x000fc80000000000 */
[C---:B------:R-:W-:Y:S02]  /*fe40*/  IMAD R7, R8.reuse, 0x8, R3 ;  /* 0x0000000808077824 */ /* 0x040fe400078e0203 */
[----:B------:R-:W-:Y:S02]  /*fe50*/  VIADD R8, R8, 0x1 ;  /* 0x0000000108087836 */ /* 0x000fe40000000000 */
[----:B------:R-:W0:Y:S03]  /*fe60*/  SYNCS.PHASECHK.TRANS64.TRYWAIT P0, [R7+URZ], R2 ;  /* 0x00000002070075a7 */ /* 0x000e26000800017f */
[----:B------:R-:W-:-:S04]  /*fe70*/  ISETP.NE.AND P1, PT, R8, 0x4, PT ;  /* 0x000000040800780c */ /* 0x000fc80003f25270 */
[----:B------:R-:W-:Y:S02]  /*fe80*/  SEL R5, RZ, 0x1, P1 ;  /* 0x00000001ff057807 */ /* 0x000fe40000800000 */
[----:B------:R-:W-:Y:S02]  /*fe90*/  SEL R8, R8, RZ, P1 ;  /* 0x000000ff08087207 */ /* 0x000fe40000800000 */
[----:B------:R-:W-:-:S03]  /*fea0*/  LOP3.LUT R5, R0, R5, RZ, 0x3c, !PT ;  /* 0x0000000500057212 */ /* 0x000fc600078e3cff */
[----:B------:R-:W-:Y:S01]  /*feb0*/  IMAD R9, R8, 0x8, R3 ;  /* 0x0000000808097824 */ /* 0x000fe200078e0203 */
[----:B------:R-:W-:Y:S01]  /*fec0*/  SHF.L.U32 R4, R5, 0x1f, RZ ;  /* 0x0000001f05047819 */ /* 0x000fe200000006ff */
[----:B0-----:R-:W-:Y:S06]  /*fed0*/  @!P0 BRA `(.L_x_314) ;  /* 0x0000000000f08947 */ /* 0x001fec0003800000 */
.L_x_325:
[----:B------:R-:W1:Y:S01]  /*fee0*/  SYNCS.PHASECHK.TRANS64.TRYWAIT P0, [R9+URZ], R4 ;  /* 0x00000004090075a7 */ /* 0x000e62000800017f */
[----:B------:R-:W-:-:S05]  /*fef0*/  VIADD R0, R8, 0x1 ;  /* 0x0000000108007836 */ /* 0x000fca0000000000 */
[----:B------:R-:W-:-:S04]  /*ff00*/  ISETP.NE.AND P1, PT, R0, 0x4, PT ;  /* 0x000000040000780c */ /* 0x000fc80003f25270 */
[----:B0-----:R-:W-:Y:S02]  /*ff10*/  SEL R2, RZ, 0x1, P1 ;  /* 0x00000001ff027807 */ /* 0x001fe40000800000 */
[----:B------:R-:W-:Y:S02]  /*ff20*/  SEL R0, R0, RZ, P1 ;  /* 0x000000ff00007207 */ /* 0x000fe40000800000 */
[----:B------:R-:W-:-:S03]  /*ff30*/  LOP3.LUT R7, R5, R2, RZ, 0x3c, !PT ;  /* 0x0000000205077212 */ /* 0x000fc600078e3cff */
[----:B------:R-:W-:Y:S01]  /*ff40*/  IMAD R6, R0, 0x8, R3 ;  /* 0x0000000800067824 */ /* 0x000fe200078e0203 */
[----:B------:R-:W-:Y:S01]  /*ff50*/  SHF.L.U32 R5, R7, 0x1f, RZ ;  /* 0x0000001f07057819 */ /* 0x000fe200000006ff */
[----:B-1----:R-:W-:Y:S06]  /*ff60*/  @!P0 BRA `(.L_x_315) ;  /* 0x0000000000e08947 */ /* 0x002fec0003800000 */
.L_x_326:
[----:B------:R-:W1:Y:S01]  /*ff70*/  SYNCS.PHASECHK.TRANS64.TRYWAIT P0, [R6+URZ], R5 ;  /* 0x00000005060075a7 */ /* 0x000e62000800017f */
[----:B------:R-:W-:-:S05]  /*ff80*/  VIADD R0, R0, 0x1 ;  /* 0x0000000100007836 */ /* 0x000fca0000000000 */
[----:B------:R-:W-:-:S04]  /*ff90*/  ISETP.NE.AND P1, PT, R0, 0x4, PT ;  /* 0x000000040000780c */ /* 0x000fc80003f25270 */
[----:B------:R-:W-:Y:S02]  /*ffa0*/  SEL R2, RZ, 0x1, P1 ;  /* 0x00000001ff027807 */ /* 0x000fe40000800000 */
[----:B------:R-:W-:Y:S02]  /*ffb0*/  SEL R0, R0, RZ, P1 ;  /* 0x000000ff00007207 */ /* 0x000fe40000800000 */
[----:B------:R-:W-:Y:S01]  /*ffc0*/  LOP3.LUT R2, R7, R2, RZ, 0x3c, !PT ;  /* 0x0000000207027212 */ /* 0x000fe200078e3cff */
[----:B-1----:R-:W-:Y:S06]  /*ffd0*/  @!P0 BRA `(.L_x_316) ;  /* 0x0000000000d88947 */ /* 0x002fec0003800000 */
.L_x_327:
[----:B------:R-:W-:Y:S01]  /*ffe0*/  IMAD R3, R0, 0x8, R3 ;  /* 0x0000000800037824 */ /* 0x000fe200078e0203 */
[----:B------:R-:W-:-:S07]  /*fff0*/  SHF.L.U32 R0, R2, 0x1f, RZ ;  /* 0x0000001f02007819 */ /* 0x000fce00000006ff */
.L_x_317:
[----:B--2---:R2:W3:Y:S02]  /*10000*/  SYNCS.PHASECHK.TRANS64.TRYWAIT P0, [R3+URZ], R0 ;  /* 0x00000000030075a7 */ /* 0x0044e4000800017f */
[----:B---3--:R-:W-:Y:S05]  /*10010*/  @!P0 NANOSLEEP.SYNCS 0x989680 ;  /* 0x009896800000895d */ /* 0x008fea0003900000 */
[----:B------:R-:W3:Y:S02]  /*10020*/  @!P0 SYNCS.PHASECHK.TRANS64 P0, [R3+URZ], R0 ;  /* 0x00000000030085a7 */ /* 0x000ee4000800007f */
[----:B---3--:R-:W-:Y:S05]  /*10030*/  @!P0 BRA `(.L_x_317) ;  /* 0xfffffffc00f08947 */ /* 0x008fea000383ffff */
.L_x_312:
[----:B------:R-:W-:Y:S05]  /*10040*/  BSYNC B0 ;  /* 0x0000000000007941 */ /* 0x000fea0003800000 */
.L_x_311:
[----:B------:R-:W-:Y:S05]  /*10050*/  EXIT ;  /* 0x000000000000794d */ /* 0x000fea0003800000 */
.L_x_17:
[----:B-1----:R-:W-:-:S04]  /*10060*/  IMAD.U32 R3, RZ, RZ, UR6 ;  /* 0x00000006ff037e24 */ /* 0x002fc8000f8e00ff */
[----:B------:R1:W2:Y:S03]  /*10070*/  SYNCS.PHASECHK.TRANS64.TRYWAIT P0, [R3+URZ], R0 ;  /* 0x00000000030075a7 */ /* 0x0002a6000800017f */
[----:B--2---:R-:W-:Y:S05]  /*10080*/  @!P0 NANOSLEEP.SYNCS 0x989680 ;  /* 0x009896800000895d */ /* 0x004fea0003900000 */
[----:B------:R-:W2:Y:S02]  /*10090*/  @!P0 SYNCS.PHASECHK.TRANS64 P0, [R3+URZ], R0 ;  /* 0x00000000030085a7 */ /* 0x000ea4000800007f */
[----:B--2---:R-:W-:Y:S05]  /*100a0*/  @!P0 BRA `(.L_x_17) ;  /* 0xfffffffc00ec8947 */ /* 0x004fea000383ffff */
[----:B------:R-:W-:Y:S05]  /*100b0*/  BRA `(.L_x_16) ;  /* 0xffffff1800a47947 */ /* 0x000fea000383ffff */
.L_x_23:
[----:B-----5:R2:W-:Y:S02]  /*100c0*/  STL [R1+0x80], R0 ;  /* 0x0000800001007387 */ /* 0x0205e40000100800 */
[----:B--2---:R-:W-:-:S04]  /*100d0*/  IMAD.U32 R0, RZ, RZ, UR9 ;  /* 0x00000009ff007e24 */ /* 0x004fc8000f8e00ff */
[----:B------:R2:W3:Y:S03]  /*100e0*/  SYNCS.PHASECHK.TRANS64.TRYWAIT P0, [R0+URZ], R229 ;  /* 0x000000e5000075a7 */ /* 0x0004e6000800017f */
[----:B---3--:R-:W-:Y:S05]  /*100f0*/  @!P0 NANOSLEEP.SYNCS 0x989680 ;  /* 0x009896800000895d */ /* 0x008fea0003900000 */
[----:B------:R2:W3:Y:S02]  /*10100*/  @!P0 SYNCS.PHASECHK.TRANS64 P0, [R0+URZ], R229 ;  /* 0x000000e5000085a7 */ /* 0x0004e4000800007f */
[----:B--2---:R2:W5:Y:S02]  /*10110*/  LDL.LU R0, [R1+0x80] ;  /* 0x0000800001007983 */ /* 0x0045640000300800 */
[----:B--23--:R-:W-:Y:S05]  /*10120*/  @!P0 BRA `(.L_x_23) ;  /* 0xfffffffc00e48947 */ /* 0x00cfea000383ffff */
[----:B------:R-:W-:Y:S05]  /*10130*/  BRA `(.L_x_22) ;  /* 0xffffff2c00447947 */ /* 0x000fea000383ffff */
.L_x_298:
[----:B------:R-:W-:Y:S01]  /*10140*/  BSSY B1, `(.L_x_318) ;  /* 0x0000006000017945 */ /* 0x000fe20003800000 */
[----:B------:R-:W-:-:S07]  /*10150*/  IMAD.MOV.U32 R2, RZ, RZ, -0x1 ;  /* 0xffffffffff027424 */ /* 0x000fce00078e00ff */
[----:B------:R-:W-:Y:S05]  /*10160*/  WARPSYNC.COLLECTIVE R2, `(.L_x_319) ;  /* 0x00000000020c7348 */ /* 0x000fea0003c00000 */
[----:B------:R-:W-:Y:S02]  /*10170*/  ELECT P1, UR62, PT ;  /* 0x00000000003e782f */ /* 0x000fe40003820000 */
[----:B------:R-:W-:Y:S01]  /*10180*/  MOV R2, UR62 ;  /* 0x0000003e00027c02 */ /* 0x000fe20008000f00 */
[----:B------:R-:W-:Y:S10]  /*10190*/  ENDCOLLECTIVE ;  /* 0x000000000000791b */ /* 0x000ff40003800000 */
.L_x_319:
[----:B------:R-:W-:Y:S05]  /*101a0*/  BSYNC B1 ;  /* 0x0000000000017941 */ /* 0x000fea0003800000 */
.L_x_318:
[----:B------:R-:W-:Y:S05]  /*101b0*/  BRA `(.L_x_320) ;  /* 0xfffffff000187947 */ /* 0x000fea000383ffff */
.L_x_301:
[----:B-1----:R1:W2:Y:S02]  /*101c0*/  SYNCS.PHASECHK.TRANS64.TRYWAIT P1, [R13+URZ+0x20], R4 ;  /* 0x000020040d0075a7 */ /* 0x0022a4000802017f */
[----:B--2---:R-:W-:Y:S05]  /*101d0*/  @!P1 NANOSLEEP.SYNCS 0x989680 ;  /* 0x009896800000995d */ /* 0x004fea0003900000 */
[----:B------:R-:W2:Y:S02]  /*101e0*/  @!P1 SYNCS.PHASECHK.TRANS64 P1, [R13+URZ+0x20], R4 ;  /* 0x000020040d0095a7 */ /* 0x000ea4000802007f */
[----:B--2---:R-:W-:Y:S05]  /*101f0*/  @!P1 BRA `(.L_x_301) ;  /* 0xfffffffc00f09947 */ /* 0x004fea000383ffff */
[----:B------:R-:W-:Y:S05]  /*10200*/  BRA `(.L_x_321) ;  /* 0xfffffff0004c7947 */ /* 0x000fea000383ffff */
.L_x_310:
[----:B------:R-:W-:Y:S01]  /*10210*/  BSSY B0, `(.L_x_322) ;  /* 0x0000006000007945 */ /* 0x000fe20003800000 */
[----:B------:R-:W-:-:S07]  /*10220*/  IMAD.MOV.U32 R2, RZ, RZ, -0x1 ;  /* 0xffffffffff027424 */ /* 0x000fce00078e00ff */
[----:B------:R-:W-:Y:S05]  /*10230*/  WARPSYNC.COLLECTIVE R2, `(.L_x_323) ;  /* 0x00000000020c7348 */ /* 0x000fea0003c00000 */
[----:B------:R-:W-:Y:S02]  /*10240*/  ELECT P1, UR62, PT ;  /* 0x00000000003e782f */ /* 0x000fe40003820000 */
[----:B------:R-:W-:Y:S01]  /*10250*/  MOV R2, UR62 ;  /* 0x0000003e00027c02 */ /* 0x000fe20008000f00 */
[----:B------:R-:W-:Y:S10]  /*10260*/  ENDCOLLECTIVE ;  /* 0x000000000000791b */ /* 0x000ff40003800000 */
.L_x_323:
[----:B------:R-:W-:Y:S05]  /*10270*/  BSYNC B0 ;  /* 0x0000000000007941 */ /* 0x000fea0003800000 */
.L_x_322:
[----:B------:R-:W-:Y:S01]  /*10280*/  PLOP3.LUT P0, PT, P1, PT, PT, 0x80, 0x0 ;  /* 0x000000000000781c */ /* 0x000fe20000f0f070 */
[----:B------:R-:W-:-:S12]  /*10290*/  BRA `(.L_x_324) ;  /* 0xfffffff800b87947 */ /* 0x000fd8000383ffff */
.L_x_314:
[----:B0-----:R0:W1:Y:S02]  /*102a0*/  SYNCS.PHASECHK.TRANS64.TRYWAIT P0, [R7+URZ], R2 ;  /* 0x00000002070075a7 */ /* 0x001064000800017f */
[----:B-1----:R-:W-:Y:S05]  /*102b0*/  @!P0 NANOSLEEP.SYNCS 0x989680 ;  /* 0x009896800000895d */ /* 0x002fea0003900000 */
[----:B------:R-:W1:Y:S02]  /*102c0*/  @!P0 SYNCS.PHASECHK.TRANS64 P0, [R7+URZ], R2 ;  /* 0x00000002070085a7 */ /* 0x000e64000800007f */
[----:B-1----:R-:W-:Y:S05]  /*102d0*/  @!P0 BRA `(.L_x_314) ;  /* 0xfffffffc00f08947 */ /* 0x002fea000383ffff */
[----:B------:R-:W-:Y:S05]  /*102e0*/  BRA `(.L_x_325) ;  /* 0xfffffff800fc7947 */ /* 0x000fea000383ffff */
.L_x_315:
[----:B0-----:R0:W1:Y:S02]  /*102f0*/  SYNCS.PHASECHK.TRANS64.TRYWAIT P0, [R9+URZ], R4 ;  /* 0x00000004090075a7 */ /* 0x001064000800017f */
[----:B-1----:R-:W-:Y:S05]  /*10300*/  @!P0 NANOSLEEP.SYNCS 0x989680 ;  /* 0x009896800000895d */ /* 0x002fea0003900000 */
[----:B------:R-:W1:Y:S02]  /*10310*/  @!P0 SYNCS.PHASECHK.TRANS64 P0, [R9+URZ], R4 ;  /* 0x00000004090085a7 */ /* 0x000e64000800007f */
[----:B-1----:R-:W-:Y:S05]  /*10320*/  @!P0 BRA `(.L_x_315) ;  /* 0xfffffffc00f08947 */ /* 0x002fea000383ffff */
[----:B------:R-:W-:Y:S05]  /*10330*/  BRA `(.L_x_326) ;  /* 0xfffffffc000c7947 */ /* 0x000fea000383ffff */
.L_x_316:
[----:B-1----:R1:W2:Y:S02]  /*10340*/  SYNCS.PHASECHK.TRANS64.TRYWAIT P0, [R6+URZ], R5 ;  /* 0x00000005060075a7 */ /* 0x0022a4000800017f */
[----:B--2---:R-:W-:Y:S05]  /*10350*/  @!P0 NANOSLEEP.SYNCS 0x989680 ;  /* 0x009896800000895d */ /* 0x004fea0003900000 */
[----:B------:R-:W2:Y:S02]  /*10360*/  @!P0 SYNCS.PHASECHK.TRANS64 P0, [R6+URZ], R5 ;  /* 0x00000005060085a7 */ /* 0x000ea4000800007f */
[----:B--2---:R-:W-:Y:S05]  /*10370*/  @!P0 BRA `(.L_x_316) ;  /* 0xfffffffc00f08947 */ /* 0x004fea000383ffff */
[----:B------:R-:W-:Y:S05]  /*10380*/  BRA `(.L_x_327) ;  /* 0xfffffffc00147947 */ /* 0x000fea000383ffff */
.L_x_328:
[----:B------:R-:W-:-:S00]  /*10390*/  BRA `(.L_x_328) ;  /* 0xfffffffc00fc7947 */ /* 0x000fc0000383ffff */
[----:B------:R-:W-:-:S00]  /*103a0*/  NOP ;  /* 0x0000000000007918 */ /* 0x000fc00000000000 */
        /* <DEDUP_REMOVED lines=13> */
.L_x_329:


//--------------------- .nv.shared._ZN7cutlass13device_kernelINS_4gemm6kernel13GemmUniversalIN4cute5tupleIJiiiiEEENS1_10collective13CollectiveMmaINS1_37MainloopSm90TmaGmmaWarpSpecializedFP8ILi4ENS5_IJNS4_1CILi1EEESB_SB_EEENS1_35KernelTmaWarpSpecializedCooperativeEEENS5_IJNSA_ILi128EEENSA_ILi256EEESF_EEENS_12float_e4m3_tENS5_IJlSB_lEEESI_SJ_NS4_8TiledMMAINS4_8MMA_AtomIJNS4_4SM904GMMA31MMA_64x256x32_F32E4M3E4M3_SS_TNILNSN_7ScaleInE1ELSP_1EEEEEENS4_6LayoutINS5_IJNSA_ILi2EEESB_SB_EEENS5_IJSB_NSA_ILi0EEESV_EEEEENS5_IJNS4_10UnderscoreESY_SY_EEEEENS4_13SM90_TMA_LOADENS4_14ComposedLayoutINS4_7SwizzleILi3ELi4ELi3EEENS4_18smem_ptr_flag_bitsILi8EEENSS_INS5_IJNSA_ILi8EEESF_EEENS5_IJSF_SB_EEEEEEEvNS4_8identityES11_S1B_vS1C_EENS_8epilogue10collective6detail29Sm90TmaWarpSpecializedAdapterINS1F_15DefaultEpilogueISI_SJ_SJ_NS1E_6thread17LinearCombinationISI_Li1EffLNS1J_9ScaleType4KindE0ELNS_15FloatRoundStyleE2ESI_EENS1_15EpilogueDefaultEEEEEvvEEEEvNT_6ParamsE --------------------------
	.section	.nv.shared._ZN7cutlass13device_kernelINS_4gemm6kernel13GemmUniversalIN4cute5tupleIJiiiiEEENS1_10collective13CollectiveMmaINS1_37MainloopSm90TmaGmmaWarpSpecializedFP8ILi4ENS5_IJNS4_1CILi1EEESB_SB_EEENS1_35KernelTmaWarpSpecializedCooperativeEEENS5_IJNSA_ILi128EEENSA_ILi256EEESF_EEENS_12float_e4m3_tENS5_IJlSB_lEEESI_SJ_NS4_8TiledMMAINS4_8MMA_AtomIJNS4_4SM904GMMA31MMA_64x256x32_F32E4M3E4M3_SS_TNILNSN_7ScaleInE1ELSP_1EEEEEENS4_6LayoutINS5_IJNSA_ILi2EEESB_SB_EEENS5_IJSB_NSA_ILi0EEESV_EEEEENS5_IJNS4_10UnderscoreESY_SY_EEEEENS4_13SM90_TMA_LOADENS4_14ComposedLayoutINS4_7SwizzleILi3ELi4ELi3EEENS4_18smem_ptr_flag_bitsILi8EEENSS_INS5_IJNSA_ILi8EEESF_EEENS5_IJSF_SB_EEEEEEEvNS4_8identityES11_S1B_vS1C_EENS_8epilogue10collective6detail29Sm90TmaWarpSpecializedAdapterINS1F_15DefaultEpilogueISI_SJ_SJ_NS1E_6thread17LinearCombinationISI_Li1EffLNS1J_9ScaleType4KindE0ELNS_15FloatRoundStyleE2ESI_EENS1_15EpilogueDefaultEEEEEvvEEEEvNT_6ParamsE,"aw",@nobits
	.sectionflags	@""
	.align	16
	.zero		1024


//--------------------- .nv.shared.reserved.0     --------------------------
	.section	.nv.shared.reserved.0,"aw",@nobits
	.weak		__nv_reservedSMEM_offset_0_alias
	.size		__nv_reservedSMEM_offset_0_alias, 0, 0
	.other		__nv_reservedSMEM_offset_0_alias,@"STO_CUDA_RESERVED_SHARED STV_DEFAULT"
__nv_reservedSMEM_offset_0_alias:
	.zero		0


//--------------------- .nv.global                --------------------------
	.section	.nv.global,"aw",@nobits
.nv.global:
	.type		_ZN39_INTERNAL_6dd7d416_4_k_cu_b16cd432_41134cute1_E,@object
	.size		_ZN39_INTERNAL_6dd7d416_4_k_cu_b16cd432_41134cute1_E,(_ZN39_INTERNAL_6dd7d416_4_k_cu_b16cd432_41134cuda3std3__45__cpo6cbeginE - _ZN39_INTERNAL_6dd7d416_4_k_cu_b16cd432_41134cute1_E)
_ZN39_INTERNAL_6dd7d416_4_k_cu_b16cd432_41134cute1_E:
	.zero		1
	.type		_ZN39_INTERNAL_6dd7d416_4_k_cu_b16cd432_41134cuda3std3__45__cpo6cbeginE,@object
	.size		_ZN39_INTERNAL_6dd7d416_4_k_cu_b16cd432_41134cuda3std3__45__cpo6cbeginE,(_ZN39_INTERNAL_6dd7d416_4_k_cu_b16cd432_41134cuda3std3__48in_placeE - _ZN39_INTERNAL_6dd7d416_4_k_cu_b16cd432_41134cuda3std3__45__cpo6cbeginE)
_ZN39_INTERNAL_6dd7d416_4_k_cu_b16cd432_41134cuda3std3__45__cpo6cbeginE:
	.zero		1
	.type		_ZN39_INTERNAL_6dd7d416_4_k_cu_b16cd432_41134cuda3std3__48in_placeE,@object
	.size		_ZN39_INTERNAL_6dd7d416_4_k_cu_b16cd432_41134cuda3std3__48in_placeE,(_ZN39_INTERNAL_6dd7d416_4_k_cu_b16cd432_41134cuda3std6ranges3__45__cpo9iter_moveE - _ZN39_INTERNAL_6dd7d416_4_k_cu_b16cd432_41134cuda3std3__48in_placeE)
_ZN39_INTERNAL_6dd7d416_4_k_cu_b16cd432_41134cuda3std3__48in_placeE:
	.zero		1
	.type		_ZN39_INTERNAL_6dd7d416_4_k_cu_b16cd432_41134cuda3std6ranges3__45__cpo9iter_moveE,@object
	.size		_ZN39_INTERNAL_6dd7d416_4_k_cu_b16cd432_41134cuda3std6ranges3__45__cpo9iter_moveE,(_ZN39_INTERNAL_6dd7d416_4_k_cu_b16cd432_41134cuda3std3__45__cpo5beginE - _ZN39_INTERNAL_6dd7d416_4_k_cu_b16cd432_41134cuda3std6ranges3__45__cpo9iter_moveE)
_ZN39_INTERNAL_6dd7d416_4_k_cu_b16cd432_41134cuda3std6ranges3__45__cpo9iter_moveE:
	.zero		1
	.type		_ZN39_INTERNAL_6dd7d416_4_k_cu_b16cd432_41134cuda3std3__45__cpo5beginE,@object
	.size		_ZN39_INTERNAL_6dd7d416_4_k_cu_b16cd432_41134cuda3std3__45__cpo5beginE,(_ZN39_INTERNAL_6dd7d416_4_k_cu_b16cd432_41134cuda3std3__441_GLOBAL__N__6dd7d416_4_k_cu_b16cd432_41136ignoreE - _ZN39_INTERNAL_6dd7d416_4_k_cu_b16cd432_41134cuda3std3__45__cpo5beginE)
_ZN39_INTERNAL_6dd7d416_4_k_cu_b16cd432_41134cuda3std3__45__cpo5beginE:
	.zero		1
	.type		_ZN39_INTERNAL_6dd7d416_4_k_cu_b16cd432_41134cuda3std3__441_GLOBAL__N__6dd7d416_4_k_cu_b16cd432_41136ignoreE,@object
	.size		_ZN39_INTERNAL_6dd7d416_4_k_cu_b16cd432_41134cuda3std3__441_GLOBAL__N__6dd7d416_4_k_cu_b16cd432_41136ignoreE,(_ZN39_INTERNAL_6dd7d416_4_k_cu_b16cd432_41134cute7productE - _ZN39_INTERNAL_6dd7d416_4_k_cu_b16cd432_41134cuda3std3__441_GLOBAL__N__6dd7d416_4_k_cu_b16cd432_41136ignoreE)
_ZN39_INTERNAL_6dd7d416_4_k_cu_b16cd432_41134cuda3std3__441_GLOBAL__N__6dd7d416_4_k_cu_b16cd432_41136ignoreE:
	.zero		1
	.type		_ZN39_INTERNAL_6dd7d416_4_k_cu_b16cd432_41134cute7productE,@object
	.size		_ZN39_INTERNAL_6dd7d416_4_k_cu_b16cd432_41134cute7productE,(_ZN39_INTERNAL_6dd7d416_4_k_cu_b16cd432_41134cuda3std3__45__cpo3endE - _ZN39_INTERNAL_6dd7d416_4_k_cu_b16cd432_41134cute7productE)
_ZN39_INTERNAL_6dd7d416_4_k_cu_b16cd432_41134cute7productE:
	.zero		1
	.type		_ZN39_INTERNAL_6dd7d416_4_k_cu_b16cd432_41134cuda3std3__45__cpo3endE,@object
	.size		_ZN39_INTERNAL_6dd7d416_4_k_cu_b16cd432_41134cuda3std3__45__cpo3endE,(_ZN39_INTERNAL_6dd7d416_4_k_cu_b16cd432_41134cuda3std3__419piecewise_constructE - _ZN39_INTERNAL_6dd7d416_4_k_cu_b16cd432_41134cuda3std3__45__cpo3endE)
_ZN39_INTERNAL_6dd7d416_4_k_cu_b16cd432_41134cuda3std3__45__cpo3endE:
	.zero		1
	.type		_ZN39_INTERNAL_6dd7d416_4_k_cu_b16cd432_41134cuda3std3__419piecewise_constructE,@object
	.size		_ZN39_INTERNAL_6dd7d416_4_k_cu_b16cd432_41134cuda3std3__419piecewise_constructE,(_ZN39_INTERNAL_6dd7d416_4_k_cu_b16cd432_41134cuda3std3__45__cpo4cendE - _ZN39_INTERNAL_6dd7d416_4_k_cu_b16cd432_41134cuda3std3__419piecewise_constructE)
_ZN39_INTERNAL_6dd7d416_4_k_cu_b16cd432_41134cuda3std3__419piecewise_constructE:
	.zero		1
	.type		_ZN39_INTERNAL_6dd7d416_4_k_cu_b16cd432_41134cuda3std3__45__cpo4cendE,@object
	.size		_ZN39_INTERNAL_6dd7d416_4_k_cu_b16cd432_41134cuda3std3__45__cpo4cendE,(_ZN39_INTERNAL_6dd7d416_4_k_cu_b16cd432_41134cuda3std6ranges3__45__cpo4swapE - _ZN39_INTERNAL_6dd7d416_4_k_cu_b16cd432_41134cuda3std3__45__cpo4cendE)
_ZN39_INTERNAL_6dd7d416_4_k_cu_b16cd432_41134cuda3std3__45__cpo4cendE:
	.zero		1
	.type		_ZN39_INTERNAL_6dd7d416_4_k_cu_b16cd432_41134cuda3std6ranges3__45__cpo4swapE,@object
	.size		_ZN39_INTERNAL_6dd7d416_4_k_cu_b16cd432_41134cuda3std6ranges3__45__cpo4swapE,(.L_7 - _ZN39_INTERNAL_6dd7d416_4_k_cu_b16cd432_41134cuda3std6ranges3__45__cpo4swapE)
_ZN39_INTERNAL_6dd7d416_4_k_cu_b16cd432_41134cuda3std6ranges3__45__cpo4swapE:
	.zero		1
.L_7:


//--------------------- .nv.constant0._ZN7cutlass13device_kernelINS_4gemm6kernel13GemmUniversalIN4cute5tupleIJiiiiEEENS1_10collective13CollectiveMmaINS1_37MainloopSm90TmaGmmaWarpSpecializedFP8ILi4ENS5_IJNS4_1CILi1EEESB_SB_EEENS1_35KernelTmaWarpSpecializedCooperativeEEENS5_IJNSA_ILi128EEENSA_ILi256EEESF_EEENS_12float_e4m3_tENS5_IJlSB_lEEESI_SJ_NS4_8TiledMMAINS4_8MMA_AtomIJNS4_4SM904GMMA31MMA_64x256x32_F32E4M3E4M3_SS_TNILNSN_7ScaleInE1ELSP_1EEEEEENS4_6LayoutINS5_IJNSA_ILi2EEESB_SB_EEENS5_IJSB_NSA_ILi0EEESV_EEEEENS5_IJNS4_10UnderscoreESY_SY_EEEEENS4_13SM90_TMA_LOADENS4_14ComposedLayoutINS4_7SwizzleILi3ELi4ELi3EEENS4_18smem_ptr_flag_bitsILi8EEENSS_INS5_IJNSA_ILi8EEESF_EEENS5_IJSF_SB_EEEEEEEvNS4_8identityES11_S1B_vS1C_EENS_8epilogue10collective6detail29Sm90TmaWarpSpecializedAdapterINS1F_15DefaultEpilogueISI_SJ_SJ_NS1E_6thread17LinearCombinationISI_Li1EffLNS1J_9ScaleType4KindE0ELNS_15FloatRoundStyleE2ESI_EENS1_15EpilogueDefaultEEEEEvvEEEEvNT_6ParamsE --------------------------
	.section	.nv.constant0._ZN7cutlass13device_kernelINS_4gemm6kernel13GemmUniversalIN4cute5tupleIJiiiiEEENS1_10collective13CollectiveMmaINS1_37MainloopSm90TmaGmmaWarpSpecializedFP8ILi4ENS5_IJNS4_1CILi1EEESB_SB_EEENS1_35KernelTmaWarpSpecializedCooperativeEEENS5_IJNSA_ILi128EEENSA_ILi256EEESF_EEENS_12float_e4m3_tENS5_IJlSB_lEEESI_SJ_NS4_8TiledMMAINS4_8MMA_AtomIJNS4_4SM904GMMA31MMA_64x256x32_F32E4M3E4M3_SS_TNILNSN_7ScaleInE1ELSP_1EEEEEENS4_6LayoutINS5_IJNSA_ILi2EEESB_SB_EEENS5_IJSB_NSA_ILi0EEESV_EEEEENS5_IJNS4_10UnderscoreESY_SY_EEEEENS4_13SM90_TMA_LOADENS4_14ComposedLayoutINS4_7SwizzleILi3ELi4ELi3EEENS4_18smem_ptr_flag_bitsILi8EEENSS_INS5_IJNSA_ILi8EEESF_EEENS5_IJSF_SB_EEEEEEEvNS4_8identityES11_S1B_vS1C_EENS_8epilogue10collective6detail29Sm90TmaWarpSpecializedAdapterINS1F_15DefaultEpilogueISI_SJ_SJ_NS1E_6thread17LinearCombinationISI_Li1EffLNS1J_9ScaleType4KindE0ELNS_15FloatRoundStyleE2ESI_EENS1_15EpilogueDefaultEEEEEvvEEEEvNT_6ParamsE,"a",@progbits
	.sectionflags	@""
	.align	4
.nv.constant0._ZN7cutlass13device_kernelINS_4gemm6kernel13GemmUniversalIN4cute5tupleIJiiiiEEENS1_10collective13CollectiveMmaINS1_37MainloopSm90TmaGmmaWarpSpecializedFP8ILi4ENS5_IJNS4_1CILi1EEESB_SB_EEENS1_35KernelTmaWarpSpecializedCooperativeEEENS5_IJNSA_ILi128EEENSA_ILi256EEESF_EEENS_12float_e4m3_tENS5_IJlSB_lEEESI_SJ_NS4_8TiledMMAINS4_8MMA_AtomIJNS4_4SM904GMMA31MMA_64x256x32_F32E4M3E4M3_SS_TNILNSN_7ScaleInE1ELSP_1EEEEEENS4_6LayoutINS5_IJNSA_ILi2EEESB_SB_EEENS5_IJSB_NSA_ILi0EEESV_EEEEENS5_IJNS4_10UnderscoreESY_SY_EEEEENS4_13SM90_TMA_LOADENS4_14ComposedLayoutINS4_7SwizzleILi3ELi4ELi3EEENS4_18smem_ptr_flag_bitsILi8EEENSS_INS5_IJNSA_ILi8EEESF_EEENS5_IJSF_SB_EEEEEEEvNS4_8identityES11_S1B_vS1C_EENS_8epilogue10collective6detail29Sm90TmaWarpSpecializedAdapterINS1F_15DefaultEpilogueISI_SJ_SJ_NS1E_6thread17LinearCombinationISI_Li1EffLNS1J_9ScaleType4KindE0ELNS_15FloatRoundStyleE2ESI_EENS1_15EpilogueDefaultEEEEEvvEEEEvNT_6ParamsE:
	.zero		1664


//--------------------- SYMBOLS --------------------------

	.type		.nv.reservedSmem.offset0,@object
	.size		.nv.reservedSmem.offset0,0x4
